//
// Generated by NVIDIA NVVM Compiler
//
// Compiler Build ID: CL-36424714
// Cuda compilation tools, release 13.0, V13.0.88
// Based on NVVM 20.0.0
//

.version 9.0
.target sm_100
.address_size 64

	// .globl	_Z14compute_kerneliiiidPdS_

.visible .entry _Z14compute_kerneliiiidPdS_(
	.param .u32 _Z14compute_kerneliiiidPdS__param_0,
	.param .u32 _Z14compute_kerneliiiidPdS__param_1,
	.param .u32 _Z14compute_kerneliiiidPdS__param_2,
	.param .u32 _Z14compute_kerneliiiidPdS__param_3,
	.param .f64 _Z14compute_kerneliiiidPdS__param_4,
	.param .u64 .ptr .align 1 _Z14compute_kerneliiiidPdS__param_5,
	.param .u64 .ptr .align 1 _Z14compute_kerneliiiidPdS__param_6
)
{
	.reg .pred 	%p<33>;
	.reg .b32 	%r<117>;
	.reg .b64 	%rd<80>;
	.reg .b64 	%fd<106>;

	ld.param.u32 	%r54, [_Z14compute_kerneliiiidPdS__param_0];
	ld.param.u32 	%r55, [_Z14compute_kerneliiiidPdS__param_1];
	ld.param.u32 	%r56, [_Z14compute_kerneliiiidPdS__param_2];
	ld.param.u32 	%r57, [_Z14compute_kerneliiiidPdS__param_3];
	ld.param.f64 	%fd3, [_Z14compute_kerneliiiidPdS__param_4];
	ld.param.u64 	%rd4, [_Z14compute_kerneliiiidPdS__param_5];
	ld.param.u64 	%rd5, [_Z14compute_kerneliiiidPdS__param_6];
	cvta.to.global.u64 	%rd1, %rd5;
	cvta.to.global.u64 	%rd2, %rd4;
	add.f64 	%fd4, %fd3, %fd3;
	mul.f64 	%fd1, %fd3, %fd4;
	mov.u32 	%r59, %tid.x;
	mov.u32 	%r60, %ctaid.x;
	mov.u32 	%r1, %ntid.x;
	mad.lo.s32 	%r105, %r60, %r1, %r59;
	setp.ne.s32 	%p1, %r105, 0;
	mov.b32 	%r104, 0;
	@%p1 bra 	$L__BB0_14;
	setp.lt.s32 	%p2, %r54, 1;
	mov.b32 	%r104, 1;
	@%p2 bra 	$L__BB0_14;
	add.s32 	%r63, %r54, -1;
	and.b32  	%r3, %r54, 15;
	setp.lt.u32 	%p3, %r63, 15;
	mov.b32 	%r100, 0;
	@%p3 bra 	$L__BB0_5;
	and.b32  	%r100, %r54, 2147483632;
	mov.b32 	%r98, 0;
$L__BB0_4:
	.pragma "nounroll";
	mul.wide.u32 	%rd6, %r98, 8;
	add.s64 	%rd7, %rd1, %rd6;
	mov.b64 	%rd8, 0;
	st.global.u64 	[%rd7], %rd8;
	st.global.u64 	[%rd7+8], %rd8;
	st.global.u64 	[%rd7+16], %rd8;
	st.global.u64 	[%rd7+24], %rd8;
	st.global.u64 	[%rd7+32], %rd8;
	st.global.u64 	[%rd7+40], %rd8;
	st.global.u64 	[%rd7+48], %rd8;
	st.global.u64 	[%rd7+56], %rd8;
	st.global.u64 	[%rd7+64], %rd8;
	st.global.u64 	[%rd7+72], %rd8;
	st.global.u64 	[%rd7+80], %rd8;
	st.global.u64 	[%rd7+88], %rd8;
	st.global.u64 	[%rd7+96], %rd8;
	st.global.u64 	[%rd7+104], %rd8;
	st.global.u64 	[%rd7+112], %rd8;
	st.global.u64 	[%rd7+120], %rd8;
	add.s32 	%r98, %r98, 16;
	setp.ne.s32 	%p4, %r98, %r100;
	@%p4 bra 	$L__BB0_4;
$L__BB0_5:
	setp.eq.s32 	%p5, %r3, 0;
	@%p5 bra 	$L__BB0_14;
	and.b32  	%r8, %r54, 7;
	setp.lt.u32 	%p6, %r3, 8;
	@%p6 bra 	$L__BB0_8;
	mul.wide.u32 	%rd9, %r100, 8;
	add.s64 	%rd10, %rd1, %rd9;
	mov.b64 	%rd11, 0;
	st.global.u64 	[%rd10], %rd11;
	st.global.u64 	[%rd10+8], %rd11;
	st.global.u64 	[%rd10+16], %rd11;
	st.global.u64 	[%rd10+24], %rd11;
	st.global.u64 	[%rd10+32], %rd11;
	st.global.u64 	[%rd10+40], %rd11;
	st.global.u64 	[%rd10+48], %rd11;
	st.global.u64 	[%rd10+56], %rd11;
	add.s32 	%r100, %r100, 8;
$L__BB0_8:
	setp.eq.s32 	%p7, %r8, 0;
	@%p7 bra 	$L__BB0_14;
	and.b32  	%r11, %r54, 3;
	setp.lt.u32 	%p8, %r8, 4;
	@%p8 bra 	$L__BB0_11;
	mul.wide.u32 	%rd12, %r100, 8;
	add.s64 	%rd13, %rd1, %rd12;
	mov.b64 	%rd14, 0;
	st.global.u64 	[%rd13], %rd14;
	st.global.u64 	[%rd13+8], %rd14;
	st.global.u64 	[%rd13+16], %rd14;
	st.global.u64 	[%rd13+24], %rd14;
	add.s32 	%r100, %r100, 4;
$L__BB0_11:
	setp.eq.s32 	%p9, %r11, 0;
	@%p9 bra 	$L__BB0_14;
	mov.b32 	%r103, 0;
$L__BB0_13:
	.pragma "nounroll";
	mul.wide.u32 	%rd15, %r100, 8;
	add.s64 	%rd16, %rd1, %rd15;
	mov.b64 	%rd17, 0;
	st.global.u64 	[%rd16], %rd17;
	add.s32 	%r100, %r100, 1;
	add.s32 	%r103, %r103, 1;
	setp.ne.s32 	%p10, %r103, %r11;
	@%p10 bra 	$L__BB0_13;
$L__BB0_14:
	sub.s32 	%r19, %r55, %r56;
	mul.lo.s32 	%r20, %r55, %r54;
	setp.ge.s32 	%p11, %r105, %r57;
	@%p11 bra 	$L__BB0_44;
	setp.lt.s32 	%p12, %r54, 3;
	mov.u32 	%r70, %nctaid.x;
	mul.lo.s32 	%r21, %r1, %r70;
	@%p12 bra 	$L__BB0_40;
	add.s32 	%r22, %r56, -1;
	and.b32  	%r23, %r54, 7;
	and.b32  	%r24, %r54, 3;
	add.s32 	%r73, %r54, -2;
	and.b32  	%r25, %r54, 1;
	and.b32  	%r26, %r73, 3;
	and.b32  	%r27, %r73, -4;
	and.b32  	%r74, %r54, 2147483640;
	neg.s32 	%r28, %r74;
$L__BB0_17:
	mul.lo.s32 	%r30, %r105, %r56;
	setp.eq.s32 	%p17, %r30, %r19;
	mov.u32 	%r108, %r56;
	@%p17 bra 	$L__BB0_20;
$L__BB0_18:
	setp.ge.s32 	%p25, %r104, %r108;
	mov.u32 	%r112, %r104;
	@%p25 bra 	$L__BB0_19;
	bra.uni 	$L__BB0_31;
$L__BB0_19:
	add.s32 	%r105, %r105, %r21;
	setp.lt.s32 	%p32, %r105, %r57;
	@%p32 bra 	$L__BB0_17;
	bra.uni 	$L__BB0_44;
$L__BB0_20:
	add.s32 	%r76, %r54, -1;
	setp.lt.u32 	%p18, %r76, 7;
	mov.b32 	%r110, 0;
	@%p18 bra 	$L__BB0_23;
	add.s32 	%r106, %r20, -1;
	mov.u32 	%r107, %r28;
$L__BB0_22:
	.pragma "nounroll";
	and.b32  	%r110, %r54, 2147483640;
	mul.wide.s32 	%rd21, %r106, 8;
	add.s64 	%rd22, %rd1, %rd21;
	mov.b64 	%rd23, 0;
	st.global.u64 	[%rd22], %rd23;
	st.global.u64 	[%rd22+-8], %rd23;
	st.global.u64 	[%rd22+-16], %rd23;
	st.global.u64 	[%rd22+-24], %rd23;
	st.global.u64 	[%rd22+-32], %rd23;
	st.global.u64 	[%rd22+-40], %rd23;
	st.global.u64 	[%rd22+-48], %rd23;
	st.global.u64 	[%rd22+-56], %rd23;
	add.s32 	%r107, %r107, 8;
	add.s32 	%r106, %r106, -8;
	setp.eq.s32 	%p19, %r107, 0;
	@%p19 bra 	$L__BB0_23;
	bra.uni 	$L__BB0_22;
$L__BB0_23:
	setp.eq.s32 	%p20, %r23, 0;
	mov.u32 	%r108, %r22;
	@%p20 bra 	$L__BB0_18;
	add.s32 	%r77, %r23, -1;
	setp.lt.u32 	%p21, %r77, 3;
	@%p21 bra 	$L__BB0_26;
	not.b32 	%r78, %r110;
	add.s32 	%r79, %r20, %r78;
	mul.wide.s32 	%rd24, %r79, 8;
	add.s64 	%rd25, %rd1, %rd24;
	mov.b64 	%rd26, 0;
	st.global.u64 	[%rd25], %rd26;
	st.global.u64 	[%rd25+-8], %rd26;
	st.global.u64 	[%rd25+-16], %rd26;
	st.global.u64 	[%rd25+-24], %rd26;
	add.s32 	%r110, %r110, 4;
$L__BB0_26:
	setp.eq.s32 	%p22, %r24, 0;
	mov.u32 	%r108, %r22;
	@%p22 bra 	$L__BB0_18;
	setp.eq.s32 	%p23, %r24, 1;
	@%p23 bra 	$L__BB0_29;
	not.b32 	%r80, %r110;
	add.s32 	%r81, %r20, %r80;
	mul.wide.s32 	%rd27, %r81, 8;
	add.s64 	%rd28, %rd1, %rd27;
	mov.b64 	%rd29, 0;
	st.global.u64 	[%rd28], %rd29;
	st.global.u64 	[%rd28+-8], %rd29;
	add.s32 	%r110, %r110, 2;
$L__BB0_29:
	setp.eq.s32 	%p24, %r25, 0;
	mov.u32 	%r108, %r22;
	@%p24 bra 	$L__BB0_18;
	not.b32 	%r82, %r110;
	add.s32 	%r83, %r20, %r82;
	mul.wide.s32 	%rd30, %r83, 8;
	add.s64 	%rd31, %rd1, %rd30;
	mov.b64 	%rd32, 0;
	st.global.u64 	[%rd31], %rd32;
	mov.u32 	%r108, %r22;
	bra.uni 	$L__BB0_18;
$L__BB0_31:
	add.s32 	%r85, %r54, -3;
	setp.lt.u32 	%p26, %r85, 3;
	add.s32 	%r86, %r112, %r30;
	cvt.rn.f64.s32 	%fd5, %r86;
	mul.f64 	%fd6, %fd3, %fd5;
	add.f64 	%fd7, %fd6, 0dBFF0000000000000;
	mul.f64 	%fd2, %fd6, %fd7;
	mul.lo.s32 	%r45, %r86, %r54;
	mov.b32 	%r114, 1;
	@%p26 bra 	$L__BB0_34;
	mov.b32 	%r114, 1;
$L__BB0_33:
	.pragma "nounroll";
	cvt.rn.f64.u32 	%fd8, %r114;
	mul.f64 	%fd9, %fd3, %fd8;
	add.s32 	%r88, %r114, %r45;
	mul.wide.s32 	%rd33, %r88, 8;
	add.s64 	%rd34, %rd2, %rd33;
	ld.global.f64 	%fd10, [%rd34+-8];
	ld.global.f64 	%fd11, [%rd34+8];
	add.f64 	%fd12, %fd10, %fd11;
	sub.s32 	%r89, %r88, %r54;
	mul.wide.s32 	%rd35, %r89, 8;
	add.s64 	%rd36, %rd2, %rd35;
	ld.global.f64 	%fd13, [%rd36];
	add.f64 	%fd14, %fd12, %fd13;
	cvt.u64.u32 	%rd37, %r54;
	mul.wide.u32 	%rd38, %r54, 8;
	add.s64 	%rd39, %rd34, %rd38;
	ld.global.f64 	%fd15, [%rd39];
	add.f64 	%fd16, %fd14, %fd15;
	add.f64 	%fd17, %fd9, 0dBFF0000000000000;
	fma.rn.f64 	%fd18, %fd9, %fd17, %fd2;
	mul.f64 	%fd19, %fd1, %fd18;
	sub.f64 	%fd20, %fd16, %fd19;
	mul.f64 	%fd21, %fd20, 0d3FD0000000000000;
	add.s64 	%rd40, %rd1, %rd33;
	st.global.f64 	[%rd40], %fd21;
	add.s32 	%r90, %r114, 1;
	cvt.rn.f64.u32 	%fd22, %r90;
	mul.f64 	%fd23, %fd3, %fd22;
	ld.global.f64 	%fd24, [%rd34];
	cvt.s64.s32 	%rd41, %r45;
	cvt.s64.s32 	%rd42, %r114;
	add.s64 	%rd43, %rd42, %rd41;
	shl.b64 	%rd44, %rd43, 3;
	add.s64 	%rd45, %rd44, %rd2;
	ld.global.f64 	%fd25, [%rd45+16];
	add.f64 	%fd26, %fd24, %fd25;
	sub.s64 	%rd46, %rd43, %rd37;
	shl.b64 	%rd47, %rd46, 3;
	add.s64 	%rd48, %rd2, %rd47;
	ld.global.f64 	%fd27, [%rd48+8];
	add.f64 	%fd28, %fd26, %fd27;
	add.s64 	%rd49, %rd43, %rd37;
	shl.b64 	%rd50, %rd49, 3;
	add.s64 	%rd51, %rd2, %rd50;
	ld.global.f64 	%fd29, [%rd51+8];
	add.f64 	%fd30, %fd28, %fd29;
	add.f64 	%fd31, %fd23, 0dBFF0000000000000;
	fma.rn.f64 	%fd32, %fd23, %fd31, %fd2;
	mul.f64 	%fd33, %fd1, %fd32;
	sub.f64 	%fd34, %fd30, %fd33;
	mul.f64 	%fd35, %fd34, 0d3FD0000000000000;
	add.s64 	%rd52, %rd1, %rd44;
	st.global.f64 	[%rd52+8], %fd35;
	add.s32 	%r91, %r114, 2;
	cvt.rn.f64.u32 	%fd36, %r91;
	mul.f64 	%fd37, %fd3, %fd36;
	ld.global.f64 	%fd38, [%rd45+8];
	ld.global.f64 	%fd39, [%rd45+24];
	add.f64 	%fd40, %fd38, %fd39;
	ld.global.f64 	%fd41, [%rd48+16];
	add.f64 	%fd42, %fd40, %fd41;
	ld.global.f64 	%fd43, [%rd51+16];
	add.f64 	%fd44, %fd42, %fd43;
	add.f64 	%fd45, %fd37, 0dBFF0000000000000;
	fma.rn.f64 	%fd46, %fd37, %fd45, %fd2;
	mul.f64 	%fd47, %fd1, %fd46;
	sub.f64 	%fd48, %fd44, %fd47;
	mul.f64 	%fd49, %fd48, 0d3FD0000000000000;
	st.global.f64 	[%rd52+16], %fd49;
	add.s32 	%r92, %r114, 3;
	cvt.rn.f64.u32 	%fd50, %r92;
	mul.f64 	%fd51, %fd3, %fd50;
	ld.global.f64 	%fd52, [%rd45+16];
	ld.global.f64 	%fd53, [%rd45+32];
	add.f64 	%fd54, %fd52, %fd53;
	ld.global.f64 	%fd55, [%rd48+24];
	add.f64 	%fd56, %fd54, %fd55;
	ld.global.f64 	%fd57, [%rd51+24];
	add.f64 	%fd58, %fd56, %fd57;
	add.f64 	%fd59, %fd51, 0dBFF0000000000000;
	fma.rn.f64 	%fd60, %fd51, %fd59, %fd2;
	mul.f64 	%fd61, %fd1, %fd60;
	sub.f64 	%fd62, %fd58, %fd61;
	mul.f64 	%fd63, %fd62, 0d3FD0000000000000;
	st.global.f64 	[%rd52+24], %fd63;
	add.s32 	%r114, %r114, 4;
	setp.ne.s32 	%p27, %r92, %r27;
	@%p27 bra 	$L__BB0_33;
$L__BB0_34:
	setp.eq.s32 	%p28, %r26, 0;
	@%p28 bra 	$L__BB0_39;
	setp.eq.s32 	%p29, %r24, 3;
	@%p29 bra 	$L__BB0_37;
	cvt.rn.f64.u32 	%fd64, %r114;
	mul.f64 	%fd65, %fd3, %fd64;
	add.s32 	%r93, %r114, %r45;
	mul.wide.s32 	%rd53, %r93, 8;
	add.s64 	%rd54, %rd2, %rd53;
	ld.global.f64 	%fd66, [%rd54+-8];
	ld.global.f64 	%fd67, [%rd54+8];
	add.f64 	%fd68, %fd66, %fd67;
	sub.s32 	%r94, %r93, %r54;
	mul.wide.s32 	%rd55, %r94, 8;
	add.s64 	%rd56, %rd2, %rd55;
	ld.global.f64 	%fd69, [%rd56];
	add.f64 	%fd70, %fd68, %fd69;
	cvt.u64.u32 	%rd57, %r54;
	mul.wide.u32 	%rd58, %r54, 8;
	add.s64 	%rd59, %rd54, %rd58;
	ld.global.f64 	%fd71, [%rd59];
	add.f64 	%fd72, %fd70, %fd71;
	add.f64 	%fd73, %fd65, 0dBFF0000000000000;
	fma.rn.f64 	%fd74, %fd65, %fd73, %fd2;
	mul.f64 	%fd75, %fd1, %fd74;
	sub.f64 	%fd76, %fd72, %fd75;
	mul.f64 	%fd77, %fd76, 0d3FD0000000000000;
	add.s64 	%rd60, %rd1, %rd53;
	st.global.f64 	[%rd60], %fd77;
	add.s32 	%r95, %r114, 1;
	cvt.rn.f64.u32 	%fd78, %r95;
	mul.f64 	%fd79, %fd3, %fd78;
	ld.global.f64 	%fd80, [%rd54];
	cvt.s64.s32 	%rd61, %r45;
	cvt.s64.s32 	%rd62, %r114;
	add.s64 	%rd63, %rd62, %rd61;
	shl.b64 	%rd64, %rd63, 3;
	add.s64 	%rd65, %rd64, %rd2;
	ld.global.f64 	%fd81, [%rd65+16];
	add.f64 	%fd82, %fd80, %fd81;
	sub.s64 	%rd66, %rd63, %rd57;
	shl.b64 	%rd67, %rd66, 3;
	add.s64 	%rd68, %rd2, %rd67;
	ld.global.f64 	%fd83, [%rd68+8];
	add.f64 	%fd84, %fd82, %fd83;
	add.s64 	%rd69, %rd63, %rd57;
	shl.b64 	%rd70, %rd69, 3;
	add.s64 	%rd71, %rd2, %rd70;
	ld.global.f64 	%fd85, [%rd71+8];
	add.f64 	%fd86, %fd84, %fd85;
	add.f64 	%fd87, %fd79, 0dBFF0000000000000;
	fma.rn.f64 	%fd88, %fd79, %fd87, %fd2;
	mul.f64 	%fd89, %fd1, %fd88;
	sub.f64 	%fd90, %fd86, %fd89;
	mul.f64 	%fd91, %fd90, 0d3FD0000000000000;
	add.s64 	%rd72, %rd1, %rd64;
	st.global.f64 	[%rd72+8], %fd91;
	add.s32 	%r114, %r114, 2;
$L__BB0_37:
	setp.eq.s32 	%p30, %r25, 0;
	@%p30 bra 	$L__BB0_39;
	cvt.rn.f64.u32 	%fd92, %r114;
	mul.f64 	%fd93, %fd3, %fd92;
	add.s32 	%r96, %r114, %r45;
	mul.wide.s32 	%rd73, %r96, 8;
	add.s64 	%rd74, %rd2, %rd73;
	ld.global.f64 	%fd94, [%rd74+-8];
	ld.global.f64 	%fd95, [%rd74+8];
	add.f64 	%fd96, %fd94, %fd95;
	sub.s32 	%r97, %r96, %r54;
	mul.wide.s32 	%rd75, %r97, 8;
	add.s64 	%rd76, %rd2, %rd75;
	ld.global.f64 	%fd97, [%rd76];
	add.f64 	%fd98, %fd96, %fd97;
	mul.wide.u32 	%rd77, %r54, 8;
	add.s64 	%rd78, %rd74, %rd77;
	ld.global.f64 	%fd99, [%rd78];
	add.f64 	%fd100, %fd98, %fd99;
	add.f64 	%fd101, %fd93, 0dBFF0000000000000;
	fma.rn.f64 	%fd102, %fd93, %fd101, %fd2;
	mul.f64 	%fd103, %fd1, %fd102;
	sub.f64 	%fd104, %fd100, %fd103;
	mul.f64 	%fd105, %fd104, 0d3FD0000000000000;
	add.s64 	%rd79, %rd1, %rd73;
	st.global.f64 	[%rd79], %fd105;
$L__BB0_39:
	add.s32 	%r112, %r112, 1;
	setp.eq.s32 	%p31, %r112, %r108;
	@%p31 bra 	$L__BB0_19;
	bra.uni 	$L__BB0_31;
$L__BB0_40:
	setp.lt.s32 	%p13, %r54, 1;
	@%p13 bra 	$L__BB0_44;
	add.s32 	%r72, %r20, -1;
	mul.wide.s32 	%rd18, %r72, 8;
	add.s64 	%rd3, %rd1, %rd18;
$L__BB0_42:
	mul.lo.s32 	%r71, %r105, %r56;
	setp.eq.s32 	%p14, %r71, %r19;
	@%p14 bra 	$L__BB0_45;
$L__BB0_43:
	add.s32 	%r105, %r105, %r21;
	setp.lt.s32 	%p16, %r105, %r57;
	@%p16 bra 	$L__BB0_42;
$L__BB0_44:
	ret;
$L__BB0_45:
	setp.eq.s32 	%p15, %r54, 1;
	mov.b64 	%rd19, 0;
	st.global.u64 	[%rd3], %rd19;
	@%p15 bra 	$L__BB0_43;
	mov.b64 	%rd20, 0;
	st.global.u64 	[%rd3+-8], %rd20;
	bra.uni 	$L__BB0_43;

}


// ===== COMPILED SASS (sm_100) =====

	.target	sm_100

	.elftype	@"ET_EXEC"


//--------------------- .note.nv.tkinfo           --------------------------
	.section	.note.nv.tkinfo,"",@"SHT_NOTE"
	.sectionflags	@"SHF_NOTE_NV_TKINFO"
	.tkinfo
        /*0018*/ 	.word	0x00000002
        /*0030*/ 	.string	""
        /*0030*/ 	.string	"ptxas"
        /*0030*/ 	.string	"Cuda compilation tools, release 13.0, V13.0.88"
        /*0030*/ 	.string	"Build cuda_13.0.r13.0/compiler.36424714_0"
        /*0030*/ 	.string	"-arch sm_100 -m 64 "



//--------------------- .note.nv.cuinfo           --------------------------
	.section	.note.nv.cuinfo,"",@"SHT_NOTE"
	.sectionflags	@"SHF_NOTE_NV_CUINFO"
        /*0018*/ 	.short	0x0002
        /*001a*/ 	.short	0x0064
        /*001c*/ 	.short	0x0082
	.zero		2


//--------------------- .nv.info                  --------------------------
	.section	.nv.info,"",@"SHT_CUDA_INFO"
	.align	4


	//----- nvinfo : EIATTR_REGCOUNT
	.align		4
        /*0000*/ 	.byte	0x04, 0x2f
        /*0002*/ 	.short	(.L_1 - .L_0)
	.align		4
.L_0:
        /*0004*/ 	.word	index@(_Z14compute_kerneliiiidPdS_)
        /*0008*/ 	.word	0x00000027


	//----- nvinfo : EIATTR_FRAME_SIZE
	.align		4
.L_1:
        /*000c*/ 	.byte	0x04, 0x11
        /*000e*/ 	.short	(.L_3 - .L_2)
	.align		4
.L_2:
        /*0010*/ 	.word	index@(_Z14compute_kerneliiiidPdS_)
        /*0014*/ 	.word	0x00000000


	//----- nvinfo : EIATTR_MIN_STACK_SIZE
	.align		4
.L_3:
        /*0018*/ 	.byte	0x04, 0x12
        /*001a*/ 	.short	(.L_5 - .L_4)
	.align		4
.L_4:
        /*001c*/ 	.word	index@(_Z14compute_kerneliiiidPdS_)
        /*0020*/ 	.word	0x00000000
.L_5:


//--------------------- .nv.compat                --------------------------
	.section	.nv.compat,"",@"SHT_CUDA_COMPAT_INFO"
	.align	4
        /*0000*/ 	.byte	0x02, 0x09, 0x00, 0x00, 0x02, 0x02, 0x01, 0x00, 0x02, 0x05, 0x05, 0x00, 0x03, 0x07, 0x01, 0x01
        /*0010*/ 	.byte	0x02, 0x03, 0x00, 0x00, 0x02, 0x06, 0x01, 0x00, 0x04, 0x0b, 0x08, 0x00, 0x01, 0x00, 0x00, 0x00
        /*0020*/ 	.byte	0x00, 0x00, 0x00, 0x00


//--------------------- .nv.info._Z14compute_kerneliiiidPdS_ --------------------------
	.section	.nv.info._Z14compute_kerneliiiidPdS_,"",@"SHT_CUDA_INFO"
	.sectionflags	@""
	.align	4


	//----- nvinfo : EIATTR_CUDA_API_VERSION
	.align		4
        /*0000*/ 	.byte	0x04, 0x37
        /*0002*/ 	.short	(.L_7 - .L_6)
.L_6:
        /*0004*/ 	.word	0x00000082


	//----- nvinfo : EIATTR_KPARAM_INFO
	.align		4
.L_7:
        /*0008*/ 	.byte	0x04, 0x17
        /*000a*/ 	.short	(.L_9 - .L_8)
.L_8:
        /*000c*/ 	.word	0x00000000
        /*0010*/ 	.short	0x0006
        /*0012*/ 	.short	0x0020
        /*0014*/ 	.byte	0x00, 0xf5, 0x21, 0x00


	//----- nvinfo : EIATTR_KPARAM_INFO
	.align		4
.L_9:
        /*0018*/ 	.byte	0x04, 0x17
        /*001a*/ 	.short	(.L_11 - .L_10)
.L_10:
        /*001c*/ 	.word	0x00000000
        /*0020*/ 	.short	0x0005
        /*0022*/ 	.short	0x0018
        /*0024*/ 	.byte	0x00, 0xf5, 0x21, 0x00


	//----- nvinfo : EIATTR_KPARAM_INFO
	.align		4
.L_11:
        /*0028*/ 	.byte	0x04, 0x17
        /*002a*/ 	.short	(.L_13 - .L_12)
.L_12:
        /*002c*/ 	.word	0x00000000
        /*0030*/ 	.short	0x0004
        /*0032*/ 	.short	0x0010
        /*0034*/ 	.byte	0x00, 0xf0, 0x21, 0x00


	//----- nvinfo : EIATTR_KPARAM_INFO
	.align		4
.L_13:
        /*0038*/ 	.byte	0x04, 0x17
        /*003a*/ 	.short	(.L_15 - .L_14)
.L_14:
        /*003c*/ 	.word	0x00000000
        /*0040*/ 	.short	0x0003
        /*0042*/ 	.short	0x000c
        /*0044*/ 	.byte	0x00, 0xf0, 0x11, 0x00


	//----- nvinfo : EIATTR_KPARAM_INFO
	.align		4
.L_15:
        /*0048*/ 	.byte	0x04, 0x17
        /*004a*/ 	.short	(.L_17 - .L_16)
.L_16:
        /*004c*/ 	.word	0x00000000
        /*0050*/ 	.short	0x0002
        /*0052*/ 	.short	0x0008
        /*0054*/ 	.byte	0x00, 0xf0, 0x11, 0x00


	//----- nvinfo : EIATTR_KPARAM_INFO
	.align		4
.L_17:
        /*0058*/ 	.byte	0x04, 0x17
        /*005a*/ 	.short	(.L_19 - .L_18)
.L_18:
        /*005c*/ 	.word	0x00000000
        /*0060*/ 	.short	0x0001
        /*0062*/ 	.short	0x0004
        /*0064*/ 	.byte	0x00, 0xf0, 0x11, 0x00


	//----- nvinfo : EIATTR_KPARAM_INFO
	.align		4
.L_19:
        /*0068*/ 	.byte	0x04, 0x17
        /*006a*/ 	.short	(.L_21 - .L_20)
.L_20:
        /*006c*/ 	.word	0x00000000
        /*0070*/ 	.short	0x0000
        /*0072*/ 	.short	0x0000
        /*0074*/ 	.byte	0x00, 0xf0, 0x11, 0x00


	//----- nvinfo : EIATTR_SPARSE_MMA_MASK
	.align		4
.L_21:
        /*0078*/ 	.byte	0x03, 0x50
        /*007a*/ 	.short	0x0000


	//----- nvinfo : EIATTR_MAXREG_COUNT
	.align		4
        /*007c*/ 	.byte	0x03, 0x1b
        /*007e*/ 	.short	0x00ff


	//----- nvinfo : EIATTR_MERCURY_ISA_VERSION
	.align		4
        /*0080*/ 	.byte	0x03, 0x5f
        /*0082*/ 	.short	0x0101


	//----- nvinfo : EIATTR_VRC_CTA_INIT_COUNT
	.align		4
        /*0084*/ 	.byte	0x02, 0x4a
	.zero		1
	.zero		1


	//----- nvinfo : EIATTR_EXIT_INSTR_OFFSETS
	.align		4
        /*0088*/ 	.byte	0x04, 0x1c
        /*008a*/ 	.short	(.L_23 - .L_22)


	//   ....[0]....
.L_22:
        /*008c*/ 	.word	0x00000540


	//   ....[1]....
        /*0090*/ 	.word	0x000017a0


	//   ....[2]....
        /*0094*/ 	.word	0x000017c0


	//   ....[3]....
        /*0098*/ 	.word	0x00001910


	//----- nvinfo : EIATTR_CRS_STACK_SIZE
	.align		4
.L_23:
        /*009c*/ 	.byte	0x04, 0x1e
        /*009e*/ 	.short	(.L_25 - .L_24)
.L_24:
        /*00a0*/ 	.word	0x00000000


	//----- nvinfo : EIATTR_CBANK_PARAM_SIZE
	.align		4
.L_25:
        /*00a4*/ 	.byte	0x03, 0x19
        /*00a6*/ 	.short	0x0028


	//----- nvinfo : EIATTR_PARAM_CBANK
	.align		4
        /*00a8*/ 	.byte	0x04, 0x0a
        /*00aa*/ 	.short	(.L_27 - .L_26)
	.align		4
.L_26:
        /*00ac*/ 	.word	index@(.nv.constant0._Z14compute_kerneliiiidPdS_)
        /*00b0*/ 	.short	0x0380
        /*00b2*/ 	.short	0x0028


	//----- nvinfo : EIATTR_SW_WAR
	.align		4
.L_27:
        /*00b4*/ 	.byte	0x04, 0x36
        /*00b6*/ 	.short	(.L_29 - .L_28)
.L_28:
        /*00b8*/ 	.word	0x00000008
.L_29:


//--------------------- .nv.callgraph             --------------------------
	.section	.nv.callgraph,"",@"SHT_CUDA_CALLGRAPH"
	.align	4
	.sectionentsize	8
	.align		4
        /*0000*/ 	.word	0x00000000
	.align		4
        /*0004*/ 	.word	0xffffffff
	.align		4
        /*0008*/ 	.word	0x00000000
	.align		4
        /*000c*/ 	.word	0xfffffffe
	.align		4
        /*0010*/ 	.word	0x00000000
	.align		4
        /*0014*/ 	.word	0xfffffffd
	.align		4
        /*0018*/ 	.word	0x00000000
	.align		4
        /*001c*/ 	.word	0xfffffffc


//--------------------- .text._Z14compute_kerneliiiidPdS_ --------------------------
	.section	.text._Z14compute_kerneliiiidPdS_,"ax",@progbits
	.align	128
        .global         _Z14compute_kerneliiiidPdS_
        .type           _Z14compute_kerneliiiidPdS_,@function
        .size           _Z14compute_kerneliiiidPdS_,(.L_x_26 - _Z14compute_kerneliiiidPdS_)
        .other          _Z14compute_kerneliiiidPdS_,@"STO_CUDA_ENTRY STV_DEFAULT"
_Z14compute_kerneliiiidPdS_:
.text._Z14compute_kerneliiiidPdS_:
[----:B------:R-:W-:Y:S01]  /*0000*/  LDC R1, c[0x0][0x37c] ;  /* 0x0000df00ff017b82 */ /* 0x000fe20000000800 */
[----:B------:R-:W0:Y:S07]  /*0010*/  S2R R0, SR_TID.X ;  /* 0x0000000000007919 */ /* 0x000e2e0000002100 */
[----:B------:R-:W0:Y:S01]  /*0020*/  S2UR UR4, SR_CTAID.X ;  /* 0x00000000000479c3 */ /* 0x000e220000002500 */
[----:B------:R-:W1:Y:S01]  /*0030*/  LDCU.64 UR8, c[0x0][0x358] ;  /* 0x00006b00ff0877ac */ /* 0x000e620008000a00 */
[----:B------:R-:W-:Y:S01]  /*0040*/  BSSY.RECONVERGENT B0, `(.L_x_0) ;  /* 0x000004d000007945 */ /* 0x000fe20003800200 */
[----:B------:R-:W-:-:S05]  /*0050*/  IMAD.MOV.U32 R2, RZ, RZ, RZ ;  /* 0x000000ffff027224 */ /* 0x000fca00078e00ff */
[----:B------:R-:W0:Y:S02]  /*0060*/  LDC R9, c[0x0][0x360] ;  /* 0x0000d800ff097b82 */ /* 0x000e240000000800 */
[----:B0-----:R-:W-:-:S05]  /*0070*/  IMAD R0, R9, UR4, R0 ;  /* 0x0000000409007c24 */ /* 0x001fca000f8e0200 */
[----:B------:R-:W-:-:S13]  /*0080*/  ISETP.NE.AND P0, PT, R0, RZ, PT ;  /* 0x000000ff0000720c */ /* 0x000fda0003f05270 */
[----:B-1----:R-:W-:Y:S05]  /*0090*/  @P0 BRA `(.L_x_1) ;  /* 0x00000004001c0947 */ /* 0x002fea0003800000 */
[----:B------:R-:W0:Y:S01]  /*00a0*/  LDCU UR5, c[0x0][0x380] ;  /* 0x00007000ff0577ac */ /* 0x000e220008000800 */
[----:B------:R-:W-:Y:S01]  /*00b0*/  IMAD.MOV.U32 R2, RZ, RZ, 0x1 ;  /* 0x00000001ff027424 */ /* 0x000fe200078e00ff */
[----:B0-----:R-:W-:-:S09]  /*00c0*/  UISETP.GE.AND UP0, UPT, UR5, 0x1, UPT ;  /* 0x000000010500788c */ /* 0x001fd2000bf06270 */
[----:B------:R-:W-:Y:S05]  /*00d0*/  BRA.U !UP0, `(.L_x_1) ;  /* 0x00000005080c7547 */ /* 0x000fea000b800000 */
[----:B------:R-:W-:Y:S01]  /*00e0*/  UIADD3 UR4, UPT, UPT, UR5, -0x1, URZ ;  /* 0xffffffff05047890 */ /* 0x000fe2000fffe0ff */
[----:B------:R-:W-:Y:S01]  /*00f0*/  IMAD.MOV.U32 R3, RZ, RZ, RZ ;  /* 0x000000ffff037224 */ /* 0x000fe200078e00ff */
[----:B------:R-:W-:Y:S02]  /*0100*/  ULOP3.LUT UR6, UR5, 0xf, URZ, 0xc0, !UPT ;  /* 0x0000000f05067892 */ /* 0x000fe4000f8ec0ff */
[----:B------:R-:W-:Y:S02]  /*0110*/  UISETP.GE.U32.AND UP0, UPT, UR4, 0xf, UPT ;  /* 0x0000000f0400788c */ /* 0x000fe4000bf06070 */
[----:B------:R-:W-:-:S07]  /*0120*/  UISETP.NE.AND UP1, UPT, UR6, URZ, UPT ;  /* 0x000000ff0600728c */ /* 0x000fce000bf25270 */
[----:B------:R-:W-:Y:S05]  /*0130*/  BRA.U !UP0, `(.L_x_2) ;  /* 0x0000000108607547 */ /* 0x000fea000b800000 */
[----:B------:R-:W0:Y:S01]  /*0140*/  LDC.64 R6, c[0x0][0x3a0] ;  /* 0x0000e800ff067b82 */ /* 0x000e220000000a00 */
[----:B------:R-:W-:Y:S01]  /*0150*/  ULOP3.LUT UR4, UR5, 0x7ffffff0, URZ, 0xc0, !UPT ;  /* 0x7ffffff005047892 */ /* 0x000fe2000f8ec0ff */
[----:B------:R-:W-:-:S05]  /*0160*/  IMAD.MOV.U32 R8, RZ, RZ, RZ ;  /* 0x000000ffff087224 */ /* 0x000fca00078e00ff */
[----:B------:R-:W-:-:S07]  /*0170*/  MOV R3, UR4 ;  /* 0x0000000400037c02 */ /* 0x000fce0008000f00 */
.L_x_3:
[----:B01----:R-:W-:-:S04]  /*0180*/  IMAD.WIDE.U32 R4, R8, 0x8, R6 ;  /* 0x0000000808047825 */ /* 0x003fc800078e0006 */
[----:B------:R-:W-:Y:S01]  /*0190*/  VIADD R8, R8, 0x10 ;  /* 0x0000001008087836 */ /* 0x000fe20000000000 */
[----:B------:R1:W-:Y:S04]  /*01a0*/  STG.E.64 desc[UR8][R4.64], RZ ;  /* 0x000000ff04007986 */ /* 0x0003e8000c101b08 */
[----:B------:R1:W-:Y:S01]  /*01b0*/  STG.E.64 desc[UR8][R4.64+0x8], RZ ;  /* 0x000008ff04007986 */ /* 0x0003e2000c101b08 */
[----:B------:R-:W-:-:S03]  /*01c0*/  ISETP.NE.AND P0, PT, R8, R3, PT ;  /* 0x000000030800720c */ /* 0x000fc60003f05270 */
[----:B------:R1:W-:Y:S04]  /*01d0*/  STG.E.64 desc[UR8][R4.64+0x10], RZ ;  /* 0x000010ff04007986 */ /* 0x0003e8000c101b08 */
        /* <DEDUP_REMOVED lines=12> */
[----:B------:R1:W-:Y:S01]  /*02a0*/  STG.E.64 desc[UR8][R4.64+0x78], RZ ;  /* 0x000078ff04007986 */ /* 0x0003e2000c101b08 */
[----:B------:R-:W-:Y:S05]  /*02b0*/  @P0 BRA `(.L_x_3) ;  /* 0xfffffffc00b00947 */ /* 0x000fea000383ffff */
.L_x_2:
[----:B------:R-:W-:Y:S05]  /*02c0*/  BRA.U !UP1, `(.L_x_1) ;  /* 0x0000000109907547 */ /* 0x000fea000b800000 */
[----:B------:R-:W-:Y:S02]  /*02d0*/  UISETP.GE.U32.AND UP0, UPT, UR6, 0x8, UPT ;  /* 0x000000080600788c */ /* 0x000fe4000bf06070 */
[----:B------:R-:W-:-:S04]  /*02e0*/  ULOP3.LUT UR4, UR5, 0x7, URZ, 0xc0, !UPT ;  /* 0x0000000705047892 */ /* 0x000fc8000f8ec0ff */
[----:B------:R-:W-:-:S03]  /*02f0*/  UISETP.NE.AND UP1, UPT, UR4, URZ, UPT ;  /* 0x000000ff0400728c */ /* 0x000fc6000bf25270 */
[----:B------:R-:W-:Y:S08]  /*0300*/  BRA.U !UP0, `(.L_x_4) ;  /* 0x00000001082c7547 */ /* 0x000ff0000b800000 */
[----:B-1----:R-:W0:Y:S02]  /*0310*/  LDC.64 R4, c[0x0][0x3a0] ;  /* 0x0000e800ff047b82 */ /* 0x002e240000000a00 */
[----:B0-----:R-:W-:-:S04]  /*0320*/  IMAD.WIDE.U32 R4, R3, 0x8, R4 ;  /* 0x0000000803047825 */ /* 0x001fc800078e0004 */
[----:B------:R-:W-:Y:S01]  /*0330*/  VIADD R3, R3, 0x8 ;  /* 0x0000000803037836 */ /* 0x000fe20000000000 */
[----:B------:R0:W-:Y:S04]  /*0340*/  STG.E.64 desc[UR8][R4.64], RZ ;  /* 0x000000ff04007986 */ /* 0x0001e8000c101b08 */
[----:B------:R0:W-:Y:S04]  /*0350*/  STG.E.64 desc[UR8][R4.64+0x8], RZ ;  /* 0x000008ff04007986 */ /* 0x0001e8000c101b08 */
[----:B------:R0:W-:Y:S04]  /*0360*/  STG.E.64 desc[UR8][R4.64+0x10], RZ ;  /* 0x000010ff04007986 */ /* 0x0001e8000c101b08 */
[----:B------:R0:W-:Y:S04]  /*0370*/  STG.E.64 desc[UR8][R4.64+0x18], RZ ;  /* 0x000018ff04007986 */ /* 0x0001e8000c101b08 */
[----:B------:R0:W-:Y:S04]  /*0380*/  STG.E.64 desc[UR8][R4.64+0x20], RZ ;  /* 0x000020ff04007986 */ /* 0x0001e8000c101b08 */
[----:B------:R0:W-:Y:S04]  /*0390*/  STG.E.64 desc[UR8][R4.64+0x28], RZ ;  /* 0x000028ff04007986 */ /* 0x0001e8000c101b08 */
[----:B------:R0:W-:Y:S04]  /*03a0*/  STG.E.64 desc[UR8][R4.64+0x30], RZ ;  /* 0x000030ff04007986 */ /* 0x0001e8000c101b08 */
[----:B------:R0:W-:Y:S02]  /*03b0*/  STG.E.64 desc[UR8][R4.64+0x38], RZ ;  /* 0x000038ff04007986 */ /* 0x0001e4000c101b08 */
.L_x_4:
[----:B------:R-:W-:Y:S05]  /*03c0*/  BRA.U !UP1, `(.L_x_1) ;  /* 0x0000000109507547 */ /* 0x000fea000b800000 */
[----:B------:R-:W-:Y:S02]  /*03d0*/  UISETP.GE.U32.AND UP0, UPT, UR4, 0x4, UPT ;  /* 0x000000040400788c */ /* 0x000fe4000bf06070 */
[----:B------:R-:W-:-:S04]  /*03e0*/  ULOP3.LUT UR5, UR5, 0x3, URZ, 0xc0, !UPT ;  /* 0x0000000305057892 */ /* 0x000fc8000f8ec0ff */
[----:B------:R-:W-:-:S03]  /*03f0*/  UISETP.NE.AND UP1, UPT, UR5, URZ, UPT ;  /* 0x000000ff0500728c */ /* 0x000fc6000bf25270 */
[----:B------:R-:W-:Y:S08]  /*0400*/  BRA.U !UP0, `(.L_x_5) ;  /* 0x00000001081c7547 */ /* 0x000ff0000b800000 */
[----:B01----:R-:W0:Y:S02]  /*0410*/  LDC.64 R4, c[0x0][0x3a0] ;  /* 0x0000e800ff047b82 */ /* 0x003e240000000a00 */
[----:B0-----:R-:W-:-:S04]  /*0420*/  IMAD.WIDE.U32 R4, R3, 0x8, R4 ;  /* 0x0000000803047825 */ /* 0x001fc800078e0004 */
[----:B------:R-:W-:Y:S01]  /*0430*/  VIADD R3, R3, 0x4 ;  /* 0x0000000403037836 */ /* 0x000fe20000000000 */
[----:B------:R2:W-:Y:S04]  /*0440*/  STG.E.64 desc[UR8][R4.64], RZ ;  /* 0x000000ff04007986 */ /* 0x0005e8000c101b08 */
[----:B------:R2:W-:Y:S04]  /*0450*/  STG.E.64 desc[UR8][R4.64+0x8], RZ ;  /* 0x000008ff04007986 */ /* 0x0005e8000c101b08 */
[----:B------:R2:W-:Y:S04]  /*0460*/  STG.E.64 desc[UR8][R4.64+0x10], RZ ;  /* 0x000010ff04007986 */ /* 0x0005e8000c101b08 */
[----:B------:R2:W-:Y:S02]  /*0470*/  STG.E.64 desc[UR8][R4.64+0x18], RZ ;  /* 0x000018ff04007986 */ /* 0x0005e4000c101b08 */
.L_x_5:
[----:B------:R-:W-:Y:S05]  /*0480*/  BRA.U !UP1, `(.L_x_1) ;  /* 0x0000000109207547 */ /* 0x000fea000b800000 */
[----:B------:R-:W3:Y:S01]  /*0490*/  LDC.64 R6, c[0x0][0x3a0] ;  /* 0x0000e800ff067b82 */ /* 0x000ee20000000a00 */
[----:B------:R-:W-:-:S05]  /*04a0*/  UMOV UR4, URZ ;  /* 0x000000ff00047c82 */ /* 0x000fca0008000000 */
.L_x_6:
[----:B0123--:R-:W-:Y:S01]  /*04b0*/  IMAD.WIDE.U32 R4, R3, 0x8, R6 ;  /* 0x0000000803047825 */ /* 0x00ffe200078e0006 */
[----:B------:R-:W-:-:S03]  /*04c0*/  UIADD3 UR4, UPT, UPT, UR4, 0x1, URZ ;  /* 0x0000000104047890 */ /* 0x000fc6000fffe0ff */
[----:B------:R-:W-:Y:S01]  /*04d0*/  VIADD R3, R3, 0x1 ;  /* 0x0000000103037836 */ /* 0x000fe20000000000 */
[----:B------:R4:W-:Y:S01]  /*04e0*/  STG.E.64 desc[UR8][R4.64], RZ ;  /* 0x000000ff04007986 */ /* 0x0009e2000c101b08 */
[----:B------:R-:W-:-:S09]  /*04f0*/  UISETP.NE.AND UP0, UPT, UR4, UR5, UPT ;  /* 0x000000050400728c */ /* 0x000fd2000bf05270 */
[----:B----4-:R-:W-:Y:S05]  /*0500*/  BRA.U UP0, `(.L_x_6) ;  /* 0xfffffffd00e87547 */ /* 0x010fea000b83ffff */
.L_x_1:
[----:B------:R-:W-:Y:S05]  /*0510*/  BSYNC.RECONVERGENT B0 ;  /* 0x0000000000007941 */ /* 0x000fea0003800200 */
.L_x_0:
[----:B------:R-:W3:Y:S02]  /*0520*/  LDCU UR4, c[0x0][0x38c] ;  /* 0x00007180ff0477ac */ /* 0x000ee40008000800 */
[----:B---3--:R-:W-:-:S13]  /*0530*/  ISETP.GE.AND P0, PT, R0, UR4, PT ;  /* 0x0000000400007c0c */ /* 0x008fda000bf06270 */
[----:B------:R-:W-:Y:S05]  /*0540*/  @P0 EXIT ;  /* 0x000000000000094d */ /* 0x000fea0003800000 */
[----:B------:R-:W3:Y:S01]  /*0550*/  LDC.64 R6, c[0x0][0x380] ;  /* 0x0000e000ff067b82 */ /* 0x000ee20000000a00 */
[----:B------:R-:W4:Y:S02]  /*0560*/  LDCU UR4, c[0x0][0x370] ;  /* 0x00006e00ff0477ac */ /* 0x000f240008000800 */
[----:B----4-:R-:W-:Y:S01]  /*0570*/  IMAD R3, R9, UR4, RZ ;  /* 0x0000000409037c24 */ /* 0x010fe2000f8e02ff */
[----:B---3--:R-:W-:-:S13]  /*0580*/  ISETP.GE.AND P0, PT, R6, 0x3, PT ;  /* 0x000000030600780c */ /* 0x008fda0003f06270 */
[----:B------:R-:W-:Y:S05]  /*0590*/  @!P0 BRA `(.L_x_7) ;  /* 0x0000001000848947 */ /* 0x000fea0003800000 */
[----:B012---:R-:W0:Y:S02]  /*05a0*/  LDC.64 R4, c[0x0][0x390] ;  /* 0x0000e400ff047b82 */ /* 0x007e240000000a00 */
[----:B0-----:R-:W-:-:S08]  /*05b0*/  DADD R10, R4, R4 ;  /* 0x00000000040a7229 */ /* 0x001fd00000000004 */
[----:B------:R-:W-:Y:S01]  /*05c0*/  DMUL R10, R10, R4 ;  /* 0x000000040a0a7228 */ /* 0x000fe20000000000 */
[----:B------:R-:W-:-:S10]  /*05d0*/  IADD3 R4, PT, PT, R6, -0x2, RZ ;  /* 0xfffffffe06047810 */ /* 0x000fd40007ffe0ff */
.L_x_21:
[----:B01----:R-:W0:Y:S01]  /*05e0*/  LDC R14, c[0x0][0x388] ;  /* 0x0000e200ff0e7b82 */ /* 0x003e220000000800 */
[----:B------:R-:W1:Y:S01]  /*05f0*/  LDCU UR5, c[0x0][0x388] ;  /* 0x00007100ff0577ac */ /* 0x000e620008000800 */
[----:B------:R-:W-:Y:S01]  /*0600*/  BSSY.RECONVERGENT B0, `(.L_x_8) ;  /* 0x000004b000007945 */ /* 0x000fe20003800200 */
[----:B--2---:R-:W2:Y:S05]  /*0610*/  LDCU UR4, c[0x0][0x388] ;  /* 0x00007100ff0477ac */ /* 0x004eaa0008000800 */
[----:B------:R-:W0:Y:S01]  /*0620*/  LDC.64 R6, c[0x0][0x380] ;  /* 0x0000e000ff067b82 */ /* 0x000e220000000a00 */
[----:B-1----:R-:W-:Y:S02]  /*0630*/  IMAD R5, R0, UR5, RZ ;  /* 0x0000000500057c24 */ /* 0x002fe4000f8e02ff */
[----:B0-----:R-:W-:-:S05]  /*0640*/  IMAD.IADD R8, R7, 0x1, -R14 ;  /* 0x0000000107087824 */ /* 0x001fca00078e0a0e */
[----:B------:R-:W-:Y:S01]  /*0650*/  ISETP.NE.AND P0, PT, R5, R8, PT ;  /* 0x000000080500720c */ /* 0x000fe20003f05270 */
[----:B--2---:R-:W-:-:S12]  /*0660*/  IMAD.U32 R5, RZ, RZ, UR4 ;  /* 0x00000004ff057e24 */ /* 0x004fd8000f8e00ff */
[----:B------:R-:W-:Y:S05]  /*0670*/  @P0 BRA `(.L_x_9) ;  /* 0x00000004000c0947 */ /* 0x000fea0003800000 */
[----:B------:R-:W0:Y:S02]  /*0680*/  LDCU UR6, c[0x0][0x380] ;  /* 0x00007000ff0677ac */ /* 0x000e240008000800 */
[----:B0-----:R-:W-:-:S04]  /*0690*/  UIADD3 UR4, UPT, UPT, UR6, -0x1, URZ ;  /* 0xffffffff06047890 */ /* 0x001fc8000fffe0ff */
[----:B------:R-:W-:-:S03]  /*06a0*/  UISETP.GE.U32.AND UP0, UPT, UR4, 0x7, UPT ;  /* 0x000000070400788c */ /* 0x000fc6000bf06070 */
[----:B------:R-:W-:-:S06]  /*06b0*/  UMOV UR4, URZ ;  /* 0x000000ff00047c82 */ /* 0x000fcc0008000000 */
[----:B------:R-:W-:Y:S05]  /*06c0*/  BRA.U !UP0, `(.L_x_10) ;  /* 0x0000000108547547 */ /* 0x000fea000b800000 */
[----:B------:R-:W0:Y:S01]  /*06d0*/  LDCU UR4, c[0x0][0x384] ;  /* 0x00007080ff0477ac */ /* 0x000e220008000800 */
[----:B------:R-:W1:Y:S01]  /*06e0*/  LDC.64 R12, c[0x0][0x3a0] ;  /* 0x0000e800ff0c7b82 */ /* 0x000e620000000a00 */
[----:B------:R-:W-:Y:S01]  /*06f0*/  LOP3.LUT R7, R6, 0x7ffffff8, RZ, 0xc0, !PT ;  /* 0x7ffffff806077812 */ /* 0x000fe200078ec0ff */
[----:B------:R-:W-:-:S04]  /*0700*/  ULOP3.LUT UR5, UR6, 0x7ffffff8, URZ, 0xc0, !UPT ;  /* 0x7ffffff806057892 */ /* 0x000fc8000f8ec0ff */
[----:B------:R-:W-:Y:S01]  /*0710*/  IMAD.MOV R7, RZ, RZ, -R7 ;  /* 0x000000ffff077224 */ /* 0x000fe200078e0a07 */
[----:B0-----:R-:W-:-:S06]  /*0720*/  UIMAD UR4, UR6, UR4, -0x1 ;  /* 0xffffffff060474a4 */ /* 0x001fcc000f8e0204 */
[----:B------:R-:W-:-:S07]  /*0730*/  IMAD.U32 R5, RZ, RZ, UR4 ;  /* 0x00000004ff057e24 */ /* 0x000fce000f8e00ff */
.L_x_11:
[----:B01----:R-:W-:Y:S01]  /*0740*/  IMAD.WIDE R8, R5, 0x8, R12 ;  /* 0x0000000805087825 */ /* 0x003fe200078e020c */
[----:B------:R-:W-:-:S03]  /*0750*/  IADD3 R7, PT, PT, R7, 0x8, RZ ;  /* 0x0000000807077810 */ /* 0x000fc60007ffe0ff */
[----:B------:R-:W-:Y:S01]  /*0760*/  VIADD R5, R5, 0xfffffff8 ;  /* 0xfffffff805057836 */ /* 0x000fe20000000000 */
[----:B------:R0:W-:Y:S01]  /*0770*/  STG.E.64 desc[UR8][R8.64], RZ ;  /* 0x000000ff08007986 */ /* 0x0001e2000c101b08 */
[----:B------:R-:W-:-:S03]  /*0780*/  ISETP.NE.AND P0, PT, R7, RZ, PT ;  /* 0x000000ff0700720c */ /* 0x000fc60003f05270 */
        /* <DEDUP_REMOVED lines=8> */
[----:B------:R-:W-:-:S05]  /*0810*/  UMOV UR4, UR5 ;  /* 0x0000000500047c82 */ /* 0x000fca0008000000 */
.L_x_10:
[----:B------:R-:W-:Y:S01]  /*0820*/  LOP3.LUT R7, R6, 0x7, RZ, 0xc0, !PT ;  /* 0x0000000706077812 */ /* 0x000fe200078ec0ff */
[----:B------:R-:W-:-:S03]  /*0830*/  VIADD R13, R14, 0xffffffff ;  /* 0xffffffff0e0d7836 */ /* 0x000fc60000000000 */
[----:B------:R-:W-:Y:S01]  /*0840*/  ISETP.NE.AND P0, PT, R7, RZ, PT ;  /* 0x000000ff0700720c */ /* 0x000fe20003f05270 */
[----:B------:R-:W-:-:S12]  /*0850*/  IMAD.MOV.U32 R5, RZ, RZ, R13 ;  /* 0x000000ffff057224 */ /* 0x000fd800078e000d */
[----:B------:R-:W-:Y:S05]  /*0860*/  @!P0 BRA `(.L_x_9) ;  /* 0x0000000000908947 */ /* 0x000fea0003800000 */
[----:B------:R-:W-:Y:S01]  /*0870*/  VIADD R5, R7, 0xffffffff ;  /* 0xffffffff07057836 */ /* 0x000fe20000000000 */
[----:B------:R-:W-:-:S04]  /*0880*/  LOP3.LUT R7, R6, 0x3, RZ, 0xc0, !PT ;  /* 0x0000000306077812 */ /* 0x000fc800078ec0ff */
[----:B------:R-:W-:Y:S02]  /*0890*/  ISETP.GE.U32.AND P0, PT, R5, 0x3, PT ;  /* 0x000000030500780c */ /* 0x000fe40003f06070 */
[----:B------:R-:W-:-:S11]  /*08a0*/  ISETP.NE.AND P1, PT, R7, RZ, PT ;  /* 0x000000ff0700720c */ /* 0x000fd60003f25270 */
[----:B------:R-:W-:Y:S05]  /*08b0*/  @!P0 BRA `(.L_x_12) ;  /* 0x0000000000288947 */ /* 0x000fea0003800000 */
[----:B------:R-:W1:Y:S01]  /*08c0*/  LDC R12, c[0x0][0x384] ;  /* 0x0000e100ff0c7b82 */ /* 0x000e620000000800 */
[----:B------:R-:W-:Y:S01]  /*08d0*/  LOP3.LUT R5, RZ, UR4, RZ, 0x33, !PT ;  /* 0x00000004ff057c12 */ /* 0x000fe2000f8e33ff */
[----:B------:R-:W-:-:S06]  /*08e0*/  UIADD3 UR4, UPT, UPT, UR4, 0x4, URZ ;  /* 0x0000000404047890 */ /* 0x000fcc000fffe0ff */
[----:B0-----:R-:W0:Y:S01]  /*08f0*/  LDC.64 R8, c[0x0][0x3a0] ;  /* 0x0000e800ff087b82 */ /* 0x001e220000000a00 */
[----:B-1----:R-:W-:-:S04]  /*0900*/  IMAD R5, R12, UR6, R5 ;  /* 0x000000060c057c24 */ /* 0x002fc8000f8e0205 */
[----:B0-----:R-:W-:-:S05]  /*0910*/  IMAD.WIDE R8, R5, 0x8, R8 ;  /* 0x0000000805087825 */ /* 0x001fca00078e0208 */
[----:B------:R1:W-:Y:S04]  /*0920*/  STG.E.64 desc[UR8][R8.64], RZ ;  /* 0x000000ff08007986 */ /* 0x0003e8000c101b08 */
[----:B------:R1:W-:Y:S04]  /*0930*/  STG.E.64 desc[UR8][R8.64+-0x8], RZ ;  /* 0xfffff8ff08007986 */ /* 0x0003e8000c101b08 */
[----:B------:R1:W-:Y:S04]  /*0940*/  STG.E.64 desc[UR8][R8.64+-0x10], RZ ;  /* 0xfffff0ff08007986 */ /* 0x0003e8000c101b08 */
[----:B------:R1:W-:Y:S02]  /*0950*/  STG.E.64 desc[UR8][R8.64+-0x18], RZ ;  /* 0xffffe8ff08007986 */ /* 0x0003e4000c101b08 */
.L_x_12:
[----:B------:R-:W-:Y:S01]  /*0960*/  MOV R5, R13 ;  /* 0x0000000d00057202 */ /* 0x000fe20000000f00 */
[----:B------:R-:W-:Y:S06]  /*0970*/  @!P1 BRA `(.L_x_9) ;  /* 0x00000000004c9947 */ /* 0x000fec0003800000 */
[----:B------:R-:W-:Y:S02]  /*0980*/  LOP3.LUT R6, R6, 0x1, RZ, 0xc0, !PT ;  /* 0x0000000106067812 */ /* 0x000fe400078ec0ff */
[----:B------:R-:W-:Y:S02]  /*0990*/  ISETP.NE.AND P0, PT, R7, 0x1, PT ;  /* 0x000000010700780c */ /* 0x000fe40003f05270 */
[----:B------:R-:W-:-:S13]  /*09a0*/  ISETP.NE.AND P1, PT, R6, RZ, PT ;  /* 0x000000ff0600720c */ /* 0x000fda0003f25270 */
[----:B------:R-:W2:Y:S08]  /*09b0*/  @P1 LDC R14, c[0x0][0x384] ;  /* 0x0000e100ff0e1b82 */ /* 0x000eb00000000800 */
[----:B01----:R-:W0:Y:S01]  /*09c0*/  @P1 LDC.64 R8, c[0x0][0x3a0] ;  /* 0x0000e800ff081b82 */ /* 0x003e220000000a00 */
[----:B------:R-:W-:Y:S05]  /*09d0*/  @!P0 BRA `(.L_x_13) ;  /* 0x0000000000208947 */ /* 0x000fea0003800000 */
[----:B------:R-:W1:Y:S01]  /*09e0*/  LDC R12, c[0x0][0x384] ;  /* 0x0000e100ff0c7b82 */ /* 0x000e620000000800 */
[----:B------:R-:W-:Y:S01]  /*09f0*/  LOP3.LUT R5, RZ, UR4, RZ, 0x33, !PT ;  /* 0x00000004ff057c12 */ /* 0x000fe2000f8e33ff */
[----:B------:R-:W-:-:S06]  /*0a00*/  UIADD3 UR4, UPT, UPT, UR4, 0x2, URZ ;  /* 0x0000000204047890 */ /* 0x000fcc000fffe0ff */
[----:B------:R-:W3:Y:S01]  /*0a10*/  LDC.64 R6, c[0x0][0x3a0] ;  /* 0x0000e800ff067b82 */ /* 0x000ee20000000a00 */
[----:B-1----:R-:W-:-:S04]  /*0a20*/  IMAD R5, R12, UR6, R5 ;  /* 0x000000060c057c24 */ /* 0x002fc8000f8e0205 */
[----:B---3--:R-:W-:-:S05]  /*0a30*/  IMAD.WIDE R6, R5, 0x8, R6 ;  /* 0x0000000805067825 */ /* 0x008fca00078e0206 */
[----:B------:R1:W-:Y:S04]  /*0a40*/  STG.E.64 desc[UR8][R6.64], RZ ;  /* 0x000000ff06007986 */ /* 0x0003e8000c101b08 */
[----:B------:R1:W-:Y:S02]  /*0a50*/  STG.E.64 desc[UR8][R6.64+-0x8], RZ ;  /* 0xfffff8ff06007986 */ /* 0x0003e4000c101b08 */
.L_x_13:
[----:B------:R-:W-:-:S05]  /*0a60*/  @P1 LOP3.LUT R5, RZ, UR4, RZ, 0x33, !PT ;  /* 0x00000004ff051c12 */ /* 0x000fca000f8e33ff */
[----:B--2---:R-:W-:-:S04]  /*0a70*/  @P1 IMAD R5, R14, UR6, R5 ;  /* 0x000000060e051c24 */ /* 0x004fc8000f8e0205 */
[----:B01----:R-:W-:-:S04]  /*0a80*/  @P1 IMAD.WIDE R6, R5, 0x8, R8 ;  /* 0x0000000805061825 */ /* 0x003fc800078e0208 */
[----:B------:R-:W-:Y:S01]  /*0a90*/  IMAD.MOV.U32 R5, RZ, RZ, R13 ;  /* 0x000000ffff057224 */ /* 0x000fe200078e000d */
[----:B------:R2:W-:Y:S06]  /*0aa0*/  @P1 STG.E.64 desc[UR8][R6.64], RZ ;  /* 0x000000ff06001986 */ /* 0x0005ec000c101b08 */
.L_x_9:
[----:B------:R-:W-:Y:S05]  /*0ab0*/  BSYNC.RECONVERGENT B0 ;  /* 0x0000000000007941 */ /* 0x000fea0003800200 */
.L_x_8:
[----:B------:R-:W-:Y:S01]  /*0ac0*/  ISETP.GE.AND P0, PT, R2, R5, PT ;  /* 0x000000050200720c */ /* 0x000fe20003f06270 */
[----:B------:R-:W-:-:S12]  /*0ad0*/  BSSY.RECONVERGENT B0, `(.L_x_14) ;  /* 0x00000c8000007945 */ /* 0x000fd80003800200 */
[----:B------:R-:W-:Y:S05]  /*0ae0*/  @P0 BRA `(.L_x_15) ;  /* 0x0000000c00180947 */ /* 0x000fea0003800000 */
[----:B--2---:R-:W-:-:S07]  /*0af0*/  IMAD.MOV.U32 R6, RZ, RZ, R2 ;  /* 0x000000ffff067224 */ /* 0x004fce00078e0002 */
.L_x_20:
[----:B--2---:R-:W2:Y:S01]  /*0b00*/  LDCU UR4, c[0x0][0x388] ;  /* 0x00007100ff0477ac */ /* 0x004ea20008000800 */
[----:B------:R-:W3:Y:S01]  /*0b10*/  LDC R7, c[0x0][0x380] ;  /* 0x0000e000ff077b82 */ /* 0x000ee20000000800 */
[----:B------:R-:W-:Y:S01]  /*0b20*/  LOP3.LUT P0, RZ, R4, 0x3, RZ, 0xc0, !PT ;  /* 0x0000000304ff7812 */ /* 0x000fe2000780c0ff */
[----:B------:R-:W-:-:S06]  /*0b30*/  IMAD.MOV.U32 R33, RZ, RZ, 0x1 ;  /* 0x00000001ff217424 */ /* 0x000fcc00078e00ff */
[----:B01----:R-:W0:Y:S01]  /*0b40*/  LDC.64 R8, c[0x0][0x390] ;  /* 0x0000e400ff087b82 */ /* 0x003e220000000a00 */
[----:B--2---:R-:W-:-:S04]  /*0b50*/  IMAD R13, R0, UR4, RZ ;  /* 0x00000004000d7c24 */ /* 0x004fc8000f8e02ff */
[----:B------:R-:W-:Y:S02]  /*0b60*/  IMAD.IADD R18, R13, 0x1, R6 ;  /* 0x000000010d127824 */ /* 0x000fe400078e0206 */
[----:B------:R-:W-:Y:S01]  /*0b70*/  VIADD R6, R6, 0x1 ;  /* 0x0000000106067836 */ /* 0x000fe20000000000 */
[----:B---3--:R-:W-:Y:S01]  /*0b80*/  IADD3 R16, PT, PT, R7, -0x3, RZ ;  /* 0xfffffffd07107810 */ /* 0x008fe20007ffe0ff */
[----:B------:R-:W0:Y:S01]  /*0b90*/  I2F.F64 R12, R18 ;  /* 0x00000012000c7312 */ /* 0x000e220000201c00 */
[----:B------:R-:W-:Y:S02]  /*0ba0*/  IMAD R32, R18, R7, RZ ;  /* 0x0000000712207224 */ /* 0x000fe400078e02ff */
[----:B------:R-:W-:Y:S02]  /*0bb0*/  ISETP.GE.U32.AND P2, PT, R16, 0x3, PT ;  /* 0x000000031000780c */ /* 0x000fe40003f46070 */
[----:B------:R-:W-:Y:S01]  /*0bc0*/  ISETP.NE.AND P1, PT, R6, R5, PT ;  /* 0x000000050600720c */ /* 0x000fe20003f25270 */
[----:B0-----:R-:W-:-:S08]  /*0bd0*/  DMUL R12, R12, R8 ;  /* 0x000000080c0c7228 */ /* 0x001fd00000000000 */
[----:B------:R-:W-:-:S08]  /*0be0*/  DADD R14, R12, -1 ;  /* 0xbff000000c0e7429 */ /* 0x000fd00000000000 */
[----:B------:R-:W-:Y:S01]  /*0bf0*/  DMUL R12, R12, R14 ;  /* 0x0000000e0c0c7228 */ /* 0x000fe20000000000 */
[----:B------:R-:W-:Y:S10]  /*0c00*/  @!P2 BRA `(.L_x_16) ;  /* 0x00000004006ca947 */ /* 0x000ff40003800000 */
[----:B------:R-:W-:-:S07]  /*0c10*/  IMAD.MOV.U32 R33, RZ, RZ, 0x1 ;  /* 0x00000001ff217424 */ /* 0x000fce00078e00ff */
.L_x_17:
[----:B0-----:R-:W0:Y:S01]  /*0c20*/  LDC.64 R24, c[0x0][0x398] ;  /* 0x0000e600ff187b82 */ /* 0x001e220000000a00 */
[----:B------:R-:W-:Y:S01]  /*0c30*/  IADD3 R34, PT, PT, R32, R33, RZ ;  /* 0x0000002120227210 */ /* 0x000fe20007ffe0ff */
[----:B------:R-:W1:Y:S01]  /*0c40*/  I2F.F64.U32 R20, R33 ;  /* 0x0000002100147312 */ /* 0x000e620000201800 */
[----:B------:R-:W2:Y:S03]  /*0c50*/  LDCU.64 UR4, c[0x0][0x398] ;  /* 0x00007300ff0477ac */ /* 0x000ea60008000a00 */
[C---:B------:R-:W-:Y:S02]  /*0c60*/  IMAD.IADD R15, R34.reuse, 0x1, -R7 ;  /* 0x00000001220f7824 */ /* 0x040fe400078e0a07 */
[----:B0-----:R-:W-:-:S05]  /*0c70*/  IMAD.WIDE R26, R34, 0x8, R24 ;  /* 0x00000008221a7825 */ /* 0x001fca00078e0218 */
[----:B------:R-:W3:Y:S01]  /*0c80*/  LDG.E.64 R22, desc[UR8][R26.64+-0x8] ;  /* 0xfffff8081a167981 */ /* 0x000ee2000c1e1b00 */
[----:B------:R-:W-:-:S03]  /*0c90*/  IMAD.WIDE R24, R15, 0x8, R24 ;  /* 0x000000080f187825 */ /* 0x000fc600078e0218 */
[----:B------:R-:W3:Y:S01]  /*0ca0*/  LDG.E.64 R16, desc[UR8][R26.64+0x8] ;  /* 0x000008081a107981 */ /* 0x000ee2000c1e1b00 */
[----:B------:R-:W-:-:S03]  /*0cb0*/  IMAD.WIDE.U32 R30, R7, 0x8, R26 ;  /* 0x00000008071e7825 */ /* 0x000fc600078e001a */
[----:B------:R-:W4:Y:S04]  /*0cc0*/  LDG.E.64 R18, desc[UR8][R24.64] ;  /* 0x0000000818127981 */ /* 0x000f28000c1e1b00 */
[----:B------:R-:W5:Y:S01]  /*0cd0*/  LDG.E.64 R14, desc[UR8][R30.64] ;  /* 0x000000081e0e7981 */ /* 0x000f62000c1e1b00 */
[----:B-1----:R-:W-:-:S08]  /*0ce0*/  DMUL R20, R20, R8 ;  /* 0x0000000814147228 */ /* 0x002fd00000000000 */
[----:B------:R-:W-:-:S08]  /*0cf0*/  DADD R28, R20, -1 ;  /* 0xbff00000141c7429 */ /* 0x000fd00000000000 */
[----:B------:R-:W-:Y:S01]  /*0d00*/  DFMA R28, R20, R28, R12 ;  /* 0x0000001c141c722b */ /* 0x000fe2000000000c */
[----:B------:R-:W-:Y:S01]  /*0d10*/  SHF.R.S32.HI R20, RZ, 0x1f, R32 ;  /* 0x0000001fff147819 */ /* 0x000fe20000011420 */
[----:B---3--:R-:W-:-:S08]  /*0d20*/  DADD R16, R22, R16 ;  /* 0x0000000016107229 */ /* 0x008fd00000000010 */
[----:B----4-:R-:W-:Y:S02]  /*0d30*/  DADD R18, R16, R18 ;  /* 0x0000000010127229 */ /* 0x010fe40000000012 */
[----:B------:R-:W0:Y:S06]  /*0d40*/  LDC.64 R16, c[0x0][0x3a0] ;  /* 0x0000e800ff107b82 */ /* 0x000e2c0000000a00 */
[----:B-----5:R-:W-:Y:S01]  /*0d50*/  DADD R14, R18, R14 ;  /* 0x00000000120e7229 */ /* 0x020fe2000000000e */
[----:B------:R-:W-:-:S04]  /*0d60*/  IADD3 R18, P2, PT, R32, R33, RZ ;  /* 0x0000002120127210 */ /* 0x000fc80007f5e0ff */
[----:B------:R-:W-:Y:S01]  /*0d70*/  LEA.HI.X.SX32 R19, R33, R20, 0x1, P2 ;  /* 0x0000001421137211 */ /* 0x000fe200010f0eff */
[C---:B------:R-:W-:Y:S02]  /*0d80*/  IMAD.SHL.U32 R31, R18.reuse, 0x8, RZ ;  /* 0x00000008121f7824 */ /* 0x040fe400078e00ff */
[----:B------:R-:W-:Y:S01]  /*0d90*/  DFMA R28, R28, -R10, R14 ;  /* 0x8000000a1c1c722b */ /* 0x000fe2000000000e */
[----:B------:R-:W-:Y:S02]  /*0da0*/  SHF.L.U64.HI R30, R18, 0x3, R19 ;  /* 0x00000003121e7819 */ /* 0x000fe40000010213 */
[----:B--2---:R-:W-:-:S05]  /*0db0*/  IADD3 R14, P2, PT, R31, UR4, RZ ;  /* 0x000000041f0e7c10 */ /* 0x004fca000ff5e0ff */
[----:B------:R-:W-:Y:S01]  /*0dc0*/  DMUL R28, R28, 0.25 ;  /* 0x3fd000001c1c7828 */ /* 0x000fe20000000000 */
[----:B------:R-:W-:Y:S01]  /*0dd0*/  IADD3.X R15, PT, PT, R30, UR5, RZ, P2, !PT ;  /* 0x000000051e0f7c10 */ /* 0x000fe200097fe4ff */
[----:B0-----:R-:W-:Y:S01]  /*0de0*/  IMAD.WIDE R34, R34, 0x8, R16 ;  /* 0x0000000822227825 */ /* 0x001fe200078e0210 */
[----:B------:R-:W-:-:S04]  /*0df0*/  IADD3 R17, P3, PT, R18, -R7, RZ ;  /* 0x8000000712117210 */ /* 0x000fc80007f7e0ff */
[----:B------:R-:W-:Y:S01]  /*0e00*/  IADD3.X R22, PT, PT, R19, -0x1, RZ, P3, !PT ;  /* 0xffffffff13167810 */ /* 0x000fe20001ffe4ff */
[----:B------:R0:W-:Y:S01]  /*0e10*/  STG.E.64 desc[UR8][R34.64], R28 ;  /* 0x0000001c22007986 */ /* 0x0001e2000c101b08 */
[----:B------:R-:W-:-:S03]  /*0e20*/  LEA R16, P2, R17, UR4, 0x3 ;  /* 0x0000000411107c11 */ /* 0x000fc6000f8418ff */
[----:B------:R-:W2:Y:S01]  /*0e30*/  LDG.E.64 R26, desc[UR8][R26.64] ;  /* 0x000000081a1a7981 */ /* 0x000ea2000c1e1b00 */
[----:B------:R-:W-:-:S03]  /*0e40*/  IADD3 R24, P3, PT, R18, R7, RZ ;  /* 0x0000000712187210 */ /* 0x000fc60007f7e0ff */
[----:B------:R-:W2:Y:S01]  /*0e50*/  LDG.E.64 R20, desc[UR8][R14.64+0x10] ;  /* 0x000010080e147981 */ /* 0x000ea2000c1e1b00 */
[----:B------:R-:W-:Y:S01]  /*0e60*/  LEA.HI.X R17, R17, UR5, R22, 0x3, P2 ;  /* 0x0000000511117c11 */ /* 0x000fe200090f1c16 */
[----:B------:R-:W-:Y:S01]  /*0e70*/  IMAD.X R19, RZ, RZ, R19, P3 ;  /* 0x000000ffff137224 */ /* 0x000fe200018e0613 */
[----:B------:R-:W-:-:S03]  /*0e80*/  LEA R18, P2, R24, UR4, 0x3 ;  /* 0x0000000418127c11 */ /* 0x000fc6000f8418ff */
[----:B------:R-:W3:Y:S01]  /*0e90*/  LDG.E.64 R22, desc[UR8][R16.64+0x8] ;  /* 0x0000080810167981 */ /* 0x000ee2000c1e1b00 */
[----:B------:R-:W-:Y:S01]  /*0ea0*/  LEA.HI.X R19, R24, UR5, R19, 0x3, P2 ;  /* 0x0000000518137c11 */ /* 0x000fe200090f1c13 */
[----:B------:R-:W1:Y:S04]  /*0eb0*/  LDCU.64 UR4, c[0x0][0x3a0] ;  /* 0x00007400ff0477ac */ /* 0x000e680008000a00 */
[----:B------:R-:W4:Y:S01]  /*0ec0*/  LDG.E.64 R24, desc[UR8][R18.64+0x8] ;  /* 0x0000080812187981 */ /* 0x000f22000c1e1b00 */
[----:B------:R-:W-:-:S04]  /*0ed0*/  IADD3 R36, PT, PT, R33, 0x1, RZ ;  /* 0x0000000121247810 */ /* 0x000fc80007ffe0ff */
[----:B0-----:R-:W0:Y:S02]  /*0ee0*/  I2F.F64.U32 R28, R36 ;  /* 0x00000024001c7312 */ /* 0x001e240000201800 */
[----:B0-----:R-:W-:Y:S02]  /*0ef0*/  DMUL R28, R28, R8 ;  /* 0x000000081c1c7228 */ /* 0x001fe40000000000 */
[----:B--2---:R-:W-:-:S08]  /*0f00*/  DADD R20, R26, R20 ;  /* 0x000000001a147229 */ /* 0x004fd00000000014 */
[----:B---3--:R-:W-:Y:S02]  /*0f10*/  DADD R22, R20, R22 ;  /* 0x0000000014167229 */ /* 0x008fe40000000016 */
[----:B------:R-:W-:-:S06]  /*0f20*/  DADD R20, R28, -1 ;  /* 0xbff000001c147429 */ /* 0x000fcc0000000000 */
[----:B----4-:R-:W-:Y:S02]  /*0f30*/  DADD R22, R22, R24 ;  /* 0x0000000016167229 */ /* 0x010fe40000000018 */
[----:B------:R-:W-:-:S08]  /*0f40*/  DFMA R20, R28, R20, R12 ;  /* 0x000000141c14722b */ /* 0x000fd0000000000c */
[----:B------:R-:W-:Y:S01]  /*0f50*/  DFMA R22, R20, -R10, R22 ;  /* 0x8000000a1416722b */ /* 0x000fe20000000016 */
[----:B-1----:R-:W-:-:S04]  /*0f60*/  IADD3 R20, P2, PT, R31, UR4, RZ ;  /* 0x000000041f147c10 */ /* 0x002fc8000ff5e0ff */
[----:B------:R-:W-:-:S03]  /*0f70*/  IADD3.X R21, PT, PT, R30, UR5, RZ, P2, !PT ;  /* 0x000000051e157c10 */ /* 0x000fc600097fe4ff */
[----:B------:R-:W-:-:S07]  /*0f80*/  DMUL R34, R22, 0.25 ;  /* 0x3fd0000016227828 */ /* 0x000fce0000000000 */
[----:B------:R0:W-:Y:S04]  /*0f90*/  STG.E.64 desc[UR8][R20.64+0x8], R34 ;  /* 0x0000082214007986 */ /* 0x0001e8000c101b08 */
[----:B------:R-:W2:Y:S04]  /*0fa0*/  LDG.E.64 R22, desc[UR8][R14.64+0x8] ;  /* 0x000008080e167981 */ /* 0x000ea8000c1e1b00 */
[----:B------:R-:W2:Y:S04]  /*0fb0*/  LDG.E.64 R24, desc[UR8][R14.64+0x18] ;  /* 0x000018080e187981 */ /* 0x000ea8000c1e1b00 */
[----:B------:R-:W3:Y:S04]  /*0fc0*/  LDG.E.64 R26, desc[UR8][R16.64+0x10] ;  /* 0x00001008101a7981 */ /* 0x000ee8000c1e1b00 */
[----:B------:R-:W4:Y:S01]  /*0fd0*/  LDG.E.64 R28, desc[UR8][R18.64+0x10] ;  /* 0x00001008121c7981 */ /* 0x000f22000c1e1b00 */
[----:B------:R-:W-:-:S04]  /*0fe0*/  VIADD R36, R33, 0x2 ;  /* 0x0000000221247836 */ /* 0x000fc80000000000 */
[----:B------:R-:W1:Y:S02]  /*0ff0*/  I2F.F64.U32 R30, R36 ;  /* 0x00000024001e7312 */ /* 0x000e640000201800 */
[----:B-1----:R-:W-:Y:S02]  /*1000*/  DMUL R30, R30, R8 ;  /* 0x000000081e1e7228 */ /* 0x002fe40000000000 */
[----:B--2---:R-:W-:-:S08]  /*1010*/  DADD R22, R22, R24 ;  /* 0x0000000016167229 */ /* 0x004fd00000000018 */
[----:B---3--:R-:W-:Y:S02]  /*1020*/  DADD R26, R22, R26 ;  /* 0x00000000161a7229 */ /* 0x008fe4000000001a */
[----:B------:R-:W-:-:S06]  /*1030*/  DADD R22, R30, -1 ;  /* 0xbff000001e167429 */ /* 0x000fcc0000000000 */
[----:B----4-:R-:W-:Y:S02]  /*1040*/  DADD R26, R26, R28 ;  /* 0x000000001a1a7229 */ /* 0x010fe4000000001c */
[----:B------:R-:W-:-:S08]  /*1050*/  DFMA R22, R30, R22, R12 ;  /* 0x000000161e16722b */ /* 0x000fd0000000000c */
[----:B------:R-:W-:-:S08]  /*1060*/  DFMA R22, R22, -R10, R26 ;  /* 0x8000000a1616722b */ /* 0x000fd0000000001a */
[----:B------:R-:W-:-:S07]  /*1070*/  DMUL R30, R22, 0.25 ;  /* 0x3fd00000161e7828 */ /* 0x000fce0000000000 */
[----:B------:R0:W-:Y:S04]  /*1080*/  STG.E.64 desc[UR8][R20.64+0x10], R30 ;  /* 0x0000101e14007986 */ /* 0x0001e8000c101b08 */
[----:B------:R-:W2:Y:S04]  /*1090*/  LDG.E.64 R22, desc[UR8][R14.64+0x10] ;  /* 0x000010080e167981 */ /* 0x000ea8000c1e1b00 */
[----:B------:R1:W2:Y:S04]  /*10a0*/  LDG.E.64 R24, desc[UR8][R14.64+0x20] ;  /* 0x000020080e187981 */ /* 0x0002a8000c1e1b00 */
[----:B------:R-:W3:Y:S04]  /*10b0*/  LDG.E.64 R16, desc[UR8][R16.64+0x18] ;  /* 0x0000180810107981 */ /* 0x000ee8000c1e1b00 */
[----:B------:R-:W4:Y:S01]  /*10c0*/  LDG.E.64 R18, desc[UR8][R18.64+0x18] ;  /* 0x0000180812127981 */ /* 0x000f22000c1e1b00 */
[C---:B------:R-:W-:Y:S01]  /*10d0*/  VIADD R28, R33.reuse, 0x3 ;  /* 0x00000003211c7836 */ /* 0x040fe20000000000 */
[----:B-1----:R-:W-:Y:S01]  /*10e0*/  LOP3.LUT R15, R4, 0xfffffffc, RZ, 0xc0, !PT ;  /* 0xfffffffc040f7812 */ /* 0x002fe200078ec0ff */
[----:B------:R-:W-:-:S02]  /*10f0*/  VIADD R33, R33, 0x4 ;  /* 0x0000000421217836 */ /* 0x000fc40000000000 */
[----:B------:R-:W1:Y:S01]  /*1100*/  I2F.F64.U32 R26, R28 ;  /* 0x0000001c001a7312 */ /* 0x000e620000201800 */
[----:B------:R-:W-:Y:S01]  /*1110*/  ISETP.NE.AND P2, PT, R28, R15, PT ;  /* 0x0000000f1c00720c */ /* 0x000fe20003f45270 */
[----:B-1----:R-:W-:Y:S02]  /*1120*/  DMUL R26, R26, R8 ;  /* 0x000000081a1a7228 */ /* 0x002fe40000000000 */
[----:B--2---:R-:W-:-:S06]  /*1130*/  DADD R22, R22, R24 ;  /* 0x0000000016167229 */ /* 0x004fcc0000000018 */
[----:B------:R-:W-:Y:S02]  /*1140*/  DADD R24, R26, -1 ;  /* 0xbff000001a187429 */ /* 0x000fe40000000000 */
[----:B---3--:R-:W-:-:S06]  /*1150*/  DADD R22, R22, R16 ;  /* 0x0000000016167229 */ /* 0x008fcc0000000010 */
[----:B------:R-:W-:Y:S02]  /*1160*/  DFMA R24, R26, R24, R12 ;  /* 0x000000181a18722b */ /* 0x000fe4000000000c */
[----:B----4-:R-:W-:-:S08]  /*1170*/  DADD R22, R22, R18 ;  /* 0x0000000016167229 */ /* 0x010fd00000000012 */
[----:B------:R-:W-:-:S08]  /*1180*/  DFMA R22, R24, -R10, R22 ;  /* 0x8000000a1816722b */ /* 0x000fd00000000016 */
[----:B------:R-:W-:-:S07]  /*1190*/  DMUL R22, R22, 0.25 ;  /* 0x3fd0000016167828 */ /* 0x000fce0000000000 */
[----:B------:R0:W-:Y:S01]  /*11a0*/  STG.E.64 desc[UR8][R20.64+0x18], R22 ;  /* 0x0000181614007986 */ /* 0x0001e2000c101b08 */
[----:B------:R-:W-:Y:S05]  /*11b0*/  @P2 BRA `(.L_x_17) ;  /* 0xfffffff800982947 */ /* 0x000fea000383ffff */
.L_x_16:
[----:B------:R-:W-:Y:S05]  /*11c0*/  @!P0 BRA `(.L_x_18) ;  /* 0x00000004005c8947 */ /* 0x000fea0003800000 */
[----:B------:R-:W1:Y:S02]  /*11d0*/  LDCU UR4, c[0x0][0x380] ;  /* 0x00007000ff0477ac */ /* 0x000e640008000800 */
[----:B-1----:R-:W-:Y:S02]  /*11e0*/  ULOP3.LUT UR5, UR4, 0x1, URZ, 0xc0, !UPT ;  /* 0x0000000104057892 */ /* 0x002fe4000f8ec0ff */
[----:B------:R-:W-:Y:S02]  /*11f0*/  ULOP3.LUT UR4, UR4, 0x3, URZ, 0xc0, !UPT ;  /* 0x0000000304047892 */ /* 0x000fe4000f8ec0ff */
[----:B------:R-:W-:Y:S02]  /*1200*/  UISETP.NE.AND UP1, UPT, UR5, URZ, UPT ;  /* 0x000000ff0500728c */ /* 0x000fe4000bf25270 */
[----:B------:R-:W-:-:S09]  /*1210*/  UISETP.NE.AND UP0, UPT, UR4, 0x3, UPT ;  /* 0x000000030400788c */ /* 0x000fd2000bf05270 */
[----:B------:R-:W-:Y:S05]  /*1220*/  BRA.U !UP0, `(.L_x_19) ;  /* 0x0000000108e87547 */ /* 0x000fea000b800000 */
[----:B------:R-:W1:Y:S01]  /*1230*/  LDC.64 R28, c[0x0][0x398] ;  /* 0x0000e600ff1c7b82 */ /* 0x000e620000000a00 */
[----:B0-----:R-:W-:Y:S01]  /*1240*/  IADD3 R21, PT, PT, R32, R33, RZ ;  /* 0x0000002120157210 */ /* 0x001fe20007ffe0ff */
[----:B------:R-:W0:Y:S01]  /*1250*/  I2F.F64.U32 R26, R33 ;  /* 0x00000021001a7312 */ /* 0x000e220000201800 */
[----:B------:R-:W2:Y:S03]  /*1260*/  LDCU.64 UR4, c[0x0][0x398] ;  /* 0x00007300ff0477ac */ /* 0x000ea60008000a00 */
[C---:B------:R-:W-:Y:S02]  /*1270*/  IMAD.IADD R15, R21.reuse, 0x1, -R7 ;  /* 0x00000001150f7824 */ /* 0x040fe400078e0a07 */
[----:B-1----:R-:W-:-:S05]  /*1280*/  IMAD.WIDE R22, R21, 0x8, R28 ;  /* 0x0000000815167825 */ /* 0x002fca00078e021c */
[----:B------:R-:W3:Y:S04]  /*1290*/  LDG.E.64 R18, desc[UR8][R22.64+-0x8] ;  /* 0xfffff80816127981 */ /* 0x000ee8000c1e1b00 */
[----:B------:R-:W3:Y:S01]  /*12a0*/  LDG.E.64 R16, desc[UR8][R22.64+0x8] ;  /* 0x0000080816107981 */ /* 0x000ee2000c1e1b00 */
[----:B------:R-:W-:-:S05]  /*12b0*/  IMAD.WIDE R28, R15, 0x8, R28 ;  /* 0x000000080f1c7825 */ /* 0x000fca00078e021c */
[----:B------:R-:W4:Y:S01]  /*12c0*/  LDG.E.64 R24, desc[UR8][R28.64] ;  /* 0x000000081c187981 */ /* 0x000f22000c1e1b00 */
[----:B------:R-:W-:-:S05]  /*12d0*/  IMAD.WIDE.U32 R30, R7, 0x8, R22 ;  /* 0x00000008071e7825 */ /* 0x000fca00078e0016 */
[----:B------:R-:W5:Y:S01]  /*12e0*/  LDG.E.64 R14, desc[UR8][R30.64] ;  /* 0x000000081e0e7981 */ /* 0x000f62000c1e1b00 */
[----:B0-----:R-:W-:Y:S02]  /*12f0*/  DMUL R26, R26, R8 ;  /* 0x000000081a1a7228 */ /* 0x001fe40000000000 */
[----:B---3--:R-:W-:-:S06]  /*1300*/  DADD R16, R18, R16 ;  /* 0x0000000012107229 */ /* 0x008fcc0000000010 */
[----:B------:R-:W-:Y:S02]  /*1310*/  DADD R18, R26, -1 ;  /* 0xbff000001a127429 */ /* 0x000fe40000000000 */
[----:B----4-:R-:W-:Y:S02]  /*1320*/  DADD R24, R16, R24 ;  /* 0x0000000010187229 */ /* 0x010fe40000000018 */
[----:B------:R-:W0:Y:S04]  /*1330*/  LDC.64 R16, c[0x0][0x3a0] ;  /* 0x0000e800ff107b82 */ /* 0x000e280000000a00 */
[----:B------:R-:W-:Y:S01]  /*1340*/  DFMA R18, R26, R18, R12 ;  /* 0x000000121a12722b */ /* 0x000fe2000000000c */
[----:B------:R-:W-:Y:S01]  /*1350*/  SHF.R.S32.HI R26, RZ, 0x1f, R32 ;  /* 0x0000001fff1a7819 */ /* 0x000fe20000011420 */
        /* <DEDUP_REMOVED lines=8> */
[----:B0-----:R-:W-:Y:S01]  /*13e0*/  IMAD.WIDE R26, R21, 0x8, R16 ;  /* 0x00000008151a7825 */ /* 0x001fe200078e0210 */
[-C--:B------:R-:W-:Y:S02]  /*13f0*/  IADD3 R16, P2, PT, R14, -R7.reuse, RZ ;  /* 0x800000070e107210 */ /* 0x080fe40007f5e0ff */
[----:B------:R-:W-:Y:S02]  /*1400*/  IADD3.X R21, PT, PT, R15, UR5, RZ, P0, !PT ;  /* 0x000000050f157c10 */ /* 0x000fe400087fe4ff */
[----:B------:R-:W-:Y:S01]  /*1410*/  IADD3.X R19, PT, PT, R29, -0x1, RZ, P2, !PT ;  /* 0xffffffff1d137810 */ /* 0x000fe200017fe4ff */
[----:B------:R0:W-:Y:S01]  /*1420*/  STG.E.64 desc[UR8][R26.64], R24 ;  /* 0x000000181a007986 */ /* 0x0001e2000c101b08 */
[----:B------:R-:W-:Y:S02]  /*1430*/  LEA R18, P0, R16, UR4, 0x3 ;  /* 0x0000000410127c11 */ /* 0x000fe4000f8018ff */
[----:B------:R-:W-:Y:S01]  /*1440*/  IADD3 R17, P2, PT, R14, R7, RZ ;  /* 0x000000070e117210 */ /* 0x000fe20007f5e0ff */
[----:B------:R-:W2:Y:S01]  /*1450*/  LDG.E.64 R22, desc[UR8][R22.64] ;  /* 0x0000000816167981 */ /* 0x000ea2000c1e1b00 */
[----:B------:R-:W-:-:S03]  /*1460*/  LEA.HI.X R19, R16, UR5, R19, 0x3, P0 ;  /* 0x0000000510137c11 */ /* 0x000fc600080f1c13 */
[----:B------:R-:W2:Y:S01]  /*1470*/  LDG.E.64 R20, desc[UR8][R20.64+0x10] ;  /* 0x0000100814147981 */ /* 0x000ea2000c1e1b00 */
[----:B------:R-:W-:Y:S01]  /*1480*/  IMAD.X R28, RZ, RZ, R29, P2 ;  /* 0x000000ffff1c7224 */ /* 0x000fe200010e061d */
[C---:B------:R-:W-:Y:S02]  /*1490*/  LEA R16, P0, R17.reuse, UR4, 0x3 ;  /* 0x0000000411107c11 */ /* 0x040fe4000f8018ff */
[----:B------:R-:W3:Y:S02]  /*14a0*/  LDG.E.64 R18, desc[UR8][R18.64+0x8] ;  /* 0x0000080812127981 */ /* 0x000ee4000c1e1b00 */
[----:B------:R-:W-:Y:S01]  /*14b0*/  LEA.HI.X R17, R17, UR5, R28, 0x3, P0 ;  /* 0x0000000511117c11 */ /* 0x000fe200080f1c1c */
[----:B------:R-:W1:Y:S05]  /*14c0*/  LDCU.64 UR4, c[0x0][0x3a0] ;  /* 0x00007400ff0477ac */ /* 0x000e6a0008000a00 */
[----:B------:R-:W4:Y:S01]  /*14d0*/  LDG.E.64 R16, desc[UR8][R16.64+0x8] ;  /* 0x0000080810107981 */ /* 0x000f22000c1e1b00 */
[----:B0-----:R-:W-:Y:S01]  /*14e0*/  IADD3 R26, PT, PT, R33, 0x1, RZ ;  /* 0x00000001211a7810 */ /* 0x001fe20007ffe0ff */
[----:B------:R-:W-:-:S02]  /*14f0*/  IMAD.SHL.U32 R14, R14, 0x8, RZ ;  /* 0x000000080e0e7824 */ /* 0x000fc400078e00ff */
[----:B------:R-:W-:Y:S01]  /*1500*/  VIADD R33, R33, 0x2 ;  /* 0x0000000221217836 */ /* 0x000fe20000000000 */
[----:B------:R-:W0:Y:S02]  /*1510*/  I2F.F64.U32 R24, R26 ;  /* 0x0000001a00187312 */ /* 0x000e240000201800 */
[----:B-1----:R-:W-:-:S04]  /*1520*/  IADD3 R14, P0, PT, R14, UR4, RZ ;  /* 0x000000040e0e7c10 */ /* 0x002fc8000ff1e0ff */
[----:B------:R-:W-:Y:S01]  /*1530*/  IADD3.X R15, PT, PT, R15, UR5, RZ, P0, !PT ;  /* 0x000000050f0f7c10 */ /* 0x000fe200087fe4ff */
[----:B0-----:R-:W-:Y:S02]  /*1540*/  DMUL R24, R24, R8 ;  /* 0x0000000818187228 */ /* 0x001fe40000000000 */
[----:B--2---:R-:W-:-:S06]  /*1550*/  DADD R20, R22, R20 ;  /* 0x0000000016147229 */ /* 0x004fcc0000000014 */
[----:B------:R-:W-:Y:S02]  /*1560*/  DADD R22, R24, -1 ;  /* 0xbff0000018167429 */ /* 0x000fe40000000000 */
[----:B---3--:R-:W-:-:S06]  /*1570*/  DADD R20, R20, R18 ;  /* 0x0000000014147229 */ /* 0x008fcc0000000012 */
[----:B------:R-:W-:Y:S02]  /*1580*/  DFMA R22, R24, R22, R12 ;  /* 0x000000161816722b */ /* 0x000fe4000000000c */
[----:B----4-:R-:W-:-:S08]  /*1590*/  DADD R20, R20, R16 ;  /* 0x0000000014147229 */ /* 0x010fd00000000010 */
[----:B------:R-:W-:-:S08]  /*15a0*/  DFMA R20, R22, -R10, R20 ;  /* 0x8000000a1614722b */ /* 0x000fd00000000014 */
[----:B------:R-:W-:-:S07]  /*15b0*/  DMUL R20, R20, 0.25 ;  /* 0x3fd0000014147828 */ /* 0x000fce0000000000 */
[----:B------:R1:W-:Y:S04]  /*15c0*/  STG.E.64 desc[UR8][R14.64+0x8], R20 ;  /* 0x000008140e007986 */ /* 0x0003e8000c101b08 */
.L_x_19:
[----:B------:R-:W-:Y:S05]  /*15d0*/  BRA.U !UP1, `(.L_x_18) ;  /* 0x0000000109587547 */ /* 0x000fea000b800000 */
[----:B-1----:R-:W1:Y:S01]  /*15e0*/  LDC.64 R14, c[0x0][0x398] ;  /* 0x0000e600ff0e7b82 */ /* 0x002e620000000a00 */
[----:B------:R-:W-:-:S05]  /*15f0*/  IMAD.IADD R32, R32, 0x1, R33 ;  /* 0x0000000120207824 */ /* 0x000fca00078e0221 */
[C---:B0-----:R-:W-:Y:S01]  /*1600*/  IADD3 R21, PT, PT, R32.reuse, -R7, RZ ;  /* 0x8000000720157210 */ /* 0x041fe20007ffe0ff */
[----:B-1----:R-:W-:-:S05]  /*1610*/  IMAD.WIDE R22, R32, 0x8, R14 ;  /* 0x0000000820167825 */ /* 0x002fca00078e020e */
[----:B------:R-:W2:Y:S01]  /*1620*/  LDG.E.64 R16, desc[UR8][R22.64+-0x8] ;  /* 0xfffff80816107981 */ /* 0x000ea2000c1e1b00 */
[----:B------:R-:W-:-:S03]  /*1630*/  IMAD.WIDE R14, R21, 0x8, R14 ;  /* 0x00000008150e7825 */ /* 0x000fc600078e020e */
[----:B------:R-:W2:Y:S01]  /*1640*/  LDG.E.64 R18, desc[UR8][R22.64+0x8] ;  /* 0x0000080816127981 */ /* 0x000ea2000c1e1b00 */
[----:B------:R-:W-:-:S03]  /*1650*/  IMAD.WIDE.U32 R20, R7, 0x8, R22 ;  /* 0x0000000807147825 */ /* 0x000fc600078e0016 */
[----:B------:R-:W3:Y:S04]  /*1660*/  LDG.E.64 R14, desc[UR8][R14.64] ;  /* 0x000000080e0e7981 */ /* 0x000ee8000c1e1b00 */
[----:B------:R-:W4:Y:S01]  /*1670*/  LDG.E.64 R20, desc[UR8][R20.64] ;  /* 0x0000000814147981 */ /* 0x000f22000c1e1b00 */
[----:B------:R-:W0:Y:S02]  /*1680*/  I2F.F64.U32 R24, R33 ;  /* 0x0000002100187312 */ /* 0x000e240000201800 */
[----:B0-----:R-:W-:-:S08]  /*1690*/  DMUL R24, R24, R8 ;  /* 0x0000000818187228 */ /* 0x001fd00000000000 */
[----:B------:R-:W-:-:S08]  /*16a0*/  DADD R8, R24, -1 ;  /* 0xbff0000018087429 */ /* 0x000fd00000000000 */
[----:B------:R-:W-:Y:S02]  /*16b0*/  DFMA R8, R24, R8, R12 ;  /* 0x000000081808722b */ /* 0x000fe4000000000c */
[----:B--2---:R-:W-:Y:S01]  /*16c0*/  DADD R16, R16, R18 ;  /* 0x0000000010107229 */ /* 0x004fe20000000012 */
[----:B------:R-:W0:Y:S07]  /*16d0*/  LDC.64 R18, c[0x0][0x3a0] ;  /* 0x0000e800ff127b82 */ /* 0x000e2e0000000a00 */
[----:B---3--:R-:W-:-:S08]  /*16e0*/  DADD R16, R16, R14 ;  /* 0x0000000010107229 */ /* 0x008fd0000000000e */
[----:B----4-:R-:W-:-:S08]  /*16f0*/  DADD R16, R16, R20 ;  /* 0x0000000010107229 */ /* 0x010fd00000000014 */
[----:B------:R-:W-:Y:S01]  /*1700*/  DFMA R8, R8, -R10, R16 ;  /* 0x8000000a0808722b */ /* 0x000fe20000000010 */
[----:B0-----:R-:W-:-:S07]  /*1710*/  IMAD.WIDE R12, R32, 0x8, R18 ;  /* 0x00000008200c7825 */ /* 0x001fce00078e0212 */
[----:B------:R-:W-:-:S07]  /*1720*/  DMUL R8, R8, 0.25 ;  /* 0x3fd0000008087828 */ /* 0x000fce0000000000 */
[----:B------:R2:W-:Y:S04]  /*1730*/  STG.E.64 desc[UR8][R12.64], R8 ;  /* 0x000000080c007986 */ /* 0x0005e8000c101b08 */
.L_x_18:
[----:B------:R-:W-:Y:S05]  /*1740*/  @P1 BRA `(.L_x_20) ;  /* 0xfffffff000ec1947 */ /* 0x000fea000383ffff */
.L_x_15:
[----:B------:R-:W-:Y:S05]  /*1750*/  BSYNC.RECONVERGENT B0 ;  /* 0x0000000000007941 */ /* 0x000fea0003800200 */
.L_x_14:
[----:B------:R-:W3:Y:S01]  /*1760*/  LDCU UR4, c[0x0][0x38c] ;  /* 0x00007180ff0477ac */ /* 0x000ee20008000800 */
[----:B------:R-:W-:-:S05]  /*1770*/  IMAD.IADD R0, R3, 0x1, R0 ;  /* 0x0000000103007824 */ /* 0x000fca00078e0200 */
[----:B---3--:R-:W-:-:S13]  /*1780*/  ISETP.GE.AND P0, PT, R0, UR4, PT ;  /* 0x0000000400007c0c */ /* 0x008fda000bf06270 */
[----:B------:R-:W-:Y:S05]  /*1790*/  @!P0 BRA `(.L_x_21) ;  /* 0xffffffec00908947 */ /* 0x000fea000383ffff */
[----:B------:R-:W-:Y:S05]  /*17a0*/  EXIT ;  /* 0x000000000000794d */ /* 0x000fea0003800000 */
.L_x_7:
[----:B------:R-:W-:-:S13]  /*17b0*/  ISETP.GE.AND P0, PT, R6, 0x1, PT ;  /* 0x000000010600780c */ /* 0x000fda0003f06270 */
[----:B------:R-:W-:Y:S05]  /*17c0*/  @!P0 EXIT ;  /* 0x000000000000894d */ /* 0x000fea0003800000 */
[----:B012---:R-:W0:Y:S01]  /*17d0*/  LDC.64 R4, c[0x0][0x3a0] ;  /* 0x0000e800ff047b82 */ /* 0x007e220000000a00 */
[----:B------:R-:W-:Y:S01]  /*17e0*/  IMAD R7, R6, R7, -0x1 ;  /* 0xffffffff06077424 */ /* 0x000fe200078e0207 */
[----:B------:R-:W1:Y:S01]  /*17f0*/  LDCU UR4, c[0x0][0x388] ;  /* 0x00007100ff0477ac */ /* 0x000e620008000800 */
[----:B------:R-:W2:Y:S05]  /*1800*/  LDCU UR7, c[0x0][0x388] ;  /* 0x00007100ff0777ac */ /* 0x000eaa0008000800 */
[----:B------:R-:W3:Y:S01]  /*1810*/  LDC R8, c[0x0][0x380] ;  /* 0x0000e000ff087b82 */ /* 0x000ee20000000800 */
[----:B------:R-:W4:Y:S01]  /*1820*/  LDCU UR5, c[0x0][0x38c] ;  /* 0x00007180ff0577ac */ /* 0x000f220008000800 */
[----:B------:R-:W0:Y:S02]  /*1830*/  LDCU UR6, c[0x0][0x384] ;  /* 0x00007080ff0677ac */ /* 0x000e240008000800 */
[----:B012-4-:R-:W-:-:S07]  /*1840*/  IMAD.WIDE R4, R7, 0x8, R4 ;  /* 0x0000000807047825 */ /* 0x017fce00078e0204 */
.L_x_24:
[----:B------:R-:W-:Y:S01]  /*1850*/  UIADD3 UR10, UPT, UPT, UR6, -UR7, URZ ;  /* 0x80000007060a7290 */ /* 0x000fe2000fffe0ff */
[----:B------:R-:W-:Y:S01]  /*1860*/  IMAD R2, R0, UR4, RZ ;  /* 0x0000000400027c24 */ /* 0x000fe2000f8e02ff */
[----:B------:R-:W-:Y:S01]  /*1870*/  BSSY.RECONVERGENT B0, `(.L_x_22) ;  /* 0x0000008000007945 */ /* 0x000fe20003800200 */
[----:B------:R-:W-:-:S03]  /*1880*/  IMAD.IADD R0, R3, 0x1, R0 ;  /* 0x0000000103007824 */ /* 0x000fc600078e0200 */
[----:B------:R-:W-:Y:S02]  /*1890*/  ISETP.NE.AND P0, PT, R2, UR10, PT ;  /* 0x0000000a02007c0c */ /* 0x000fe4000bf05270 */
[----:B------:R-:W-:-:S11]  /*18a0*/  ISETP.GE.AND P1, PT, R0, UR5, PT ;  /* 0x0000000500007c0c */ /* 0x000fd6000bf26270 */
[----:B0-----:R-:W-:Y:S05]  /*18b0*/  @P0 BRA `(.L_x_23) ;  /* 0x00000000000c0947 */ /* 0x001fea0003800000 */
[----:B---3--:R-:W-:Y:S01]  /*18c0*/  ISETP.NE.AND P0, PT, R8, 0x1, PT ;  /* 0x000000010800780c */ /* 0x008fe20003f05270 */
[----:B------:R0:W-:-:S12]  /*18d0*/  STG.E.64 desc[UR8][R4.64], RZ ;  /* 0x000000ff04007986 */ /* 0x0001d8000c101b08 */
[----:B------:R0:W-:Y:S02]  /*18e0*/  @P0 STG.E.64 desc[UR8][R4.64+-0x8], RZ ;  /* 0xfffff8ff04000986 */ /* 0x0001e4000c101b08 */
.L_x_23:
[----:B------:R-:W-:Y:S05]  /*18f0*/  BSYNC.RECONVERGENT B0 ;  /* 0x0000000000007941 */ /* 0x000fea0003800200 */
.L_x_22:
[----:B------:R-:W-:Y:S05]  /*1900*/  @!P1 BRA `(.L_x_24) ;  /* 0xfffffffc00d09947 */ /* 0x000fea000383ffff */
[----:B------:R-:W-:Y:S05]  /*1910*/  EXIT ;  /* 0x000000000000794d */ /* 0x000fea0003800000 */
.L_x_25:
[----:B------:R-:W-:-:S00]  /*1920*/  BRA `(.L_x_25) ;  /* 0xfffffffc00fc7947 */ /* 0x000fc0000383ffff */
[----:B------:R-:W-:-:S00]  /*1930*/  NOP ;  /* 0x0000000000007918 */ /* 0x000fc00000000000 */
        /* <DEDUP_REMOVED lines=12> */
.L_x_26:


//--------------------- .nv.shared.reserved.0     --------------------------
	.section	.nv.shared.reserved.0,"aw",@nobits
	.weak		__nv_reservedSMEM_offset_0_alias
	.size		__nv_reservedSMEM_offset_0_alias, 0, 64
	.other		__nv_reservedSMEM_offset_0_alias,@"STO_CUDA_RESERVED_SHARED STV_DEFAULT"
__nv_reservedSMEM_offset_0_alias:
	.zero		0
	.zero		64


//--------------------- .nv.constant0._Z14compute_kerneliiiidPdS_ --------------------------
	.section	.nv.constant0._Z14compute_kerneliiiidPdS_,"a",@progbits
	.sectionflags	@""
	.align	4
.nv.constant0._Z14compute_kerneliiiidPdS_:
	.zero		936


//--------------------- SYMBOLS --------------------------

	.type		.nv.reservedSmem.offset0,@object
	.size		.nv.reservedSmem.offset0,0x4
